//
// Generated by NVIDIA NVVM Compiler
//
// Compiler Build ID: CL-36424714
// Cuda compilation tools, release 13.0, V13.0.88
// Based on NVVM 20.0.0
//

.version 9.0
.target sm_100
.address_size 64

	// .globl	_Z21addC_8u_C1RSfs_kernelPKhihPhiiii

.visible .entry _Z21addC_8u_C1RSfs_kernelPKhihPhiiii(
	.param .u64 .ptr .align 1 _Z21addC_8u_C1RSfs_kernelPKhihPhiiii_param_0,
	.param .u32 _Z21addC_8u_C1RSfs_kernelPKhihPhiiii_param_1,
	.param .u8 _Z21addC_8u_C1RSfs_kernelPKhihPhiiii_param_2,
	.param .u64 .ptr .align 1 _Z21addC_8u_C1RSfs_kernelPKhihPhiiii_param_3,
	.param .u32 _Z21addC_8u_C1RSfs_kernelPKhihPhiiii_param_4,
	.param .u32 _Z21addC_8u_C1RSfs_kernelPKhihPhiiii_param_5,
	.param .u32 _Z21addC_8u_C1RSfs_kernelPKhihPhiiii_param_6,
	.param .u32 _Z21addC_8u_C1RSfs_kernelPKhihPhiiii_param_7
)
{
	.reg .pred 	%p<5>;
	.reg .b16 	%rs<3>;
	.reg .b32 	%r<29>;
	.reg .b64 	%rd<12>;

	ld.param.u64 	%rd1, [_Z21addC_8u_C1RSfs_kernelPKhihPhiiii_param_0];
	ld.param.u32 	%r3, [_Z21addC_8u_C1RSfs_kernelPKhihPhiiii_param_1];
	ld.param.u8 	%rs1, [_Z21addC_8u_C1RSfs_kernelPKhihPhiiii_param_2];
	ld.param.u64 	%rd2, [_Z21addC_8u_C1RSfs_kernelPKhihPhiiii_param_3];
	ld.param.u32 	%r4, [_Z21addC_8u_C1RSfs_kernelPKhihPhiiii_param_4];
	ld.param.u32 	%r6, [_Z21addC_8u_C1RSfs_kernelPKhihPhiiii_param_5];
	ld.param.u32 	%r7, [_Z21addC_8u_C1RSfs_kernelPKhihPhiiii_param_6];
	ld.param.u32 	%r5, [_Z21addC_8u_C1RSfs_kernelPKhihPhiiii_param_7];
	mov.u32 	%r9, %ctaid.x;
	mov.u32 	%r10, %ntid.x;
	mov.u32 	%r11, %tid.x;
	mad.lo.s32 	%r1, %r9, %r10, %r11;
	mov.u32 	%r12, %ctaid.y;
	mov.u32 	%r13, %ntid.y;
	mov.u32 	%r14, %tid.y;
	mad.lo.s32 	%r15, %r12, %r13, %r14;
	setp.ge.s32 	%p1, %r1, %r6;
	setp.ge.s32 	%p2, %r15, %r7;
	or.pred  	%p3, %p1, %p2;
	@%p3 bra 	$L__BB0_2;
	cvta.to.global.u64 	%rd3, %rd1;
	cvta.to.global.u64 	%rd4, %rd2;
	mul.lo.s32 	%r16, %r3, %r15;
	cvt.s64.s32 	%rd5, %r16;
	cvt.s64.s32 	%rd6, %r1;
	add.s64 	%rd7, %rd5, %rd6;
	add.s64 	%rd8, %rd3, %rd7;
	mul.lo.s32 	%r17, %r4, %r15;
	cvt.s64.s32 	%rd9, %r17;
	add.s64 	%rd10, %rd9, %rd6;
	add.s64 	%rd11, %rd4, %rd10;
	ld.global.nc.u8 	%rs2, [%rd8];
	cvt.u32.u8 	%r18, %rs2;
	cvt.u32.u16 	%r19, %rs1;
	add.s32 	%r20, %r18, %r19;
	setp.gt.s32 	%p4, %r5, 0;
	add.s32 	%r21, %r5, -1;
	mov.b32 	%r22, 1;
	shl.b32 	%r23, %r22, %r21;
	add.s32 	%r24, %r20, %r23;
	shr.s32 	%r25, %r24, %r5;
	selp.b32 	%r26, %r25, %r20, %p4;
	min.s32 	%r27, %r26, 255;
	max.s32 	%r28, %r27, 0;
	st.global.u8 	[%rd11], %r28;
$L__BB0_2:
	ret;

}
	// .globl	_Z21addC_8u_C3RSfs_kernelPKhihhhPhiiii
.visible .entry _Z21addC_8u_C3RSfs_kernelPKhihhhPhiiii(
	.param .u64 .ptr .align 1 _Z21addC_8u_C3RSfs_kernelPKhihhhPhiiii_param_0,
	.param .u32 _Z21addC_8u_C3RSfs_kernelPKhihhhPhiiii_param_1,
	.param .u8 _Z21addC_8u_C3RSfs_kernelPKhihhhPhiiii_param_2,
	.param .u8 _Z21addC_8u_C3RSfs_kernelPKhihhhPhiiii_param_3,
	.param .u8 _Z21addC_8u_C3RSfs_kernelPKhihhhPhiiii_param_4,
	.param .u64 .ptr .align 1 _Z21addC_8u_C3RSfs_kernelPKhihhhPhiiii_param_5,
	.param .u32 _Z21addC_8u_C3RSfs_kernelPKhihhhPhiiii_param_6,
	.param .u32 _Z21addC_8u_C3RSfs_kernelPKhihhhPhiiii_param_7,
	.param .u32 _Z21addC_8u_C3RSfs_kernelPKhihhhPhiiii_param_8,
	.param .u32 _Z21addC_8u_C3RSfs_kernelPKhihhhPhiiii_param_9
)
{
	.reg .pred 	%p<5>;
	.reg .b16 	%rs<7>;
	.reg .b32 	%r<46>;
	.reg .b64 	%rd<12>;

	ld.param.u64 	%rd1, [_Z21addC_8u_C3RSfs_kernelPKhihhhPhiiii_param_0];
	ld.param.u32 	%r3, [_Z21addC_8u_C3RSfs_kernelPKhihhhPhiiii_param_1];
	ld.param.u8 	%rs1, [_Z21addC_8u_C3RSfs_kernelPKhihhhPhiiii_param_2];
	ld.param.u8 	%rs2, [_Z21addC_8u_C3RSfs_kernelPKhihhhPhiiii_param_3];
	ld.param.u8 	%rs3, [_Z21addC_8u_C3RSfs_kernelPKhihhhPhiiii_param_4];
	ld.param.u64 	%rd2, [_Z21addC_8u_C3RSfs_kernelPKhihhhPhiiii_param_5];
	ld.param.u32 	%r4, [_Z21addC_8u_C3RSfs_kernelPKhihhhPhiiii_param_6];
	ld.param.u32 	%r6, [_Z21addC_8u_C3RSfs_kernelPKhihhhPhiiii_param_7];
	ld.param.u32 	%r7, [_Z21addC_8u_C3RSfs_kernelPKhihhhPhiiii_param_8];
	ld.param.u32 	%r5, [_Z21addC_8u_C3RSfs_kernelPKhihhhPhiiii_param_9];
	mov.u32 	%r9, %ctaid.x;
	mov.u32 	%r10, %ntid.x;
	mov.u32 	%r11, %tid.x;
	mad.lo.s32 	%r1, %r9, %r10, %r11;
	mov.u32 	%r12, %ctaid.y;
	mov.u32 	%r13, %ntid.y;
	mov.u32 	%r14, %tid.y;
	mad.lo.s32 	%r15, %r12, %r13, %r14;
	setp.ge.s32 	%p1, %r1, %r6;
	setp.ge.s32 	%p2, %r15, %r7;
	or.pred  	%p3, %p1, %p2;
	@%p3 bra 	$L__BB1_2;
	cvta.to.global.u64 	%rd3, %rd1;
	cvta.to.global.u64 	%rd4, %rd2;
	mul.lo.s32 	%r16, %r3, %r15;
	cvt.s64.s32 	%rd5, %r16;
	mul.lo.s32 	%r17, %r1, 3;
	cvt.s64.s32 	%rd6, %r17;
	add.s64 	%rd7, %rd5, %rd6;
	add.s64 	%rd8, %rd3, %rd7;
	mul.lo.s32 	%r18, %r4, %r15;
	cvt.s64.s32 	%rd9, %r18;
	add.s64 	%rd10, %rd9, %rd6;
	add.s64 	%rd11, %rd4, %rd10;
	ld.global.nc.u8 	%rs4, [%rd8];
	cvt.u32.u8 	%r19, %rs4;
	cvt.u32.u16 	%r20, %rs1;
	add.s32 	%r21, %r19, %r20;
	setp.gt.s32 	%p4, %r5, 0;
	add.s32 	%r22, %r5, -1;
	mov.b32 	%r23, 1;
	shl.b32 	%r24, %r23, %r22;
	add.s32 	%r25, %r21, %r24;
	shr.s32 	%r26, %r25, %r5;
	selp.b32 	%r27, %r26, %r21, %p4;
	min.s32 	%r28, %r27, 255;
	max.s32 	%r29, %r28, 0;
	st.global.u8 	[%rd11], %r29;
	ld.global.nc.u8 	%rs5, [%rd8+1];
	cvt.u32.u8 	%r30, %rs5;
	cvt.u32.u16 	%r31, %rs2;
	add.s32 	%r32, %r30, %r31;
	add.s32 	%r33, %r32, %r24;
	shr.s32 	%r34, %r33, %r5;
	selp.b32 	%r35, %r34, %r32, %p4;
	min.s32 	%r36, %r35, 255;
	max.s32 	%r37, %r36, 0;
	st.global.u8 	[%rd11+1], %r37;
	ld.global.nc.u8 	%rs6, [%rd8+2];
	cvt.u32.u8 	%r38, %rs6;
	cvt.u32.u16 	%r39, %rs3;
	add.s32 	%r40, %r38, %r39;
	add.s32 	%r41, %r40, %r24;
	shr.s32 	%r42, %r41, %r5;
	selp.b32 	%r43, %r42, %r40, %p4;
	min.s32 	%r44, %r43, 255;
	max.s32 	%r45, %r44, 0;
	st.global.u8 	[%rd11+2], %r45;
$L__BB1_2:
	ret;

}
	// .globl	_Z21addC_8u_C4RSfs_kernelPKhihhhhPhiiii
.visible .entry _Z21addC_8u_C4RSfs_kernelPKhihhhhPhiiii(
	.param .u64 .ptr .align 1 _Z21addC_8u_C4RSfs_kernelPKhihhhhPhiiii_param_0,
	.param .u32 _Z21addC_8u_C4RSfs_kernelPKhihhhhPhiiii_param_1,
	.param .u8 _Z21addC_8u_C4RSfs_kernelPKhihhhhPhiiii_param_2,
	.param .u8 _Z21addC_8u_C4RSfs_kernelPKhihhhhPhiiii_param_3,
	.param .u8 _Z21addC_8u_C4RSfs_kernelPKhihhhhPhiiii_param_4,
	.param .u8 _Z21addC_8u_C4RSfs_kernelPKhihhhhPhiiii_param_5,
	.param .u64 .ptr .align 1 _Z21addC_8u_C4RSfs_kernelPKhihhhhPhiiii_param_6,
	.param .u32 _Z21addC_8u_C4RSfs_kernelPKhihhhhPhiiii_param_7,
	.param .u32 _Z21addC_8u_C4RSfs_kernelPKhihhhhPhiiii_param_8,
	.param .u32 _Z21addC_8u_C4RSfs_kernelPKhihhhhPhiiii_param_9,
	.param .u32 _Z21addC_8u_C4RSfs_kernelPKhihhhhPhiiii_param_10
)
{
	.reg .pred 	%p<5>;
	.reg .b16 	%rs<9>;
	.reg .b32 	%r<54>;
	.reg .b64 	%rd<12>;

	ld.param.u64 	%rd1, [_Z21addC_8u_C4RSfs_kernelPKhihhhhPhiiii_param_0];
	ld.param.u32 	%r3, [_Z21addC_8u_C4RSfs_kernelPKhihhhhPhiiii_param_1];
	ld.param.u8 	%rs1, [_Z21addC_8u_C4RSfs_kernelPKhihhhhPhiiii_param_2];
	ld.param.u8 	%rs2, [_Z21addC_8u_C4RSfs_kernelPKhihhhhPhiiii_param_3];
	ld.param.u8 	%rs3, [_Z21addC_8u_C4RSfs_kernelPKhihhhhPhiiii_param_4];
	ld.param.u8 	%rs4, [_Z21addC_8u_C4RSfs_kernelPKhihhhhPhiiii_param_5];
	ld.param.u64 	%rd2, [_Z21addC_8u_C4RSfs_kernelPKhihhhhPhiiii_param_6];
	ld.param.u32 	%r4, [_Z21addC_8u_C4RSfs_kernelPKhihhhhPhiiii_param_7];
	ld.param.u32 	%r6, [_Z21addC_8u_C4RSfs_kernelPKhihhhhPhiiii_param_8];
	ld.param.u32 	%r7, [_Z21addC_8u_C4RSfs_kernelPKhihhhhPhiiii_param_9];
	ld.param.u32 	%r5, [_Z21addC_8u_C4RSfs_kernelPKhihhhhPhiiii_param_10];
	mov.u32 	%r9, %ctaid.x;
	mov.u32 	%r10, %ntid.x;
	mov.u32 	%r11, %tid.x;
	mad.lo.s32 	%r1, %r9, %r10, %r11;
	mov.u32 	%r12, %ctaid.y;
	mov.u32 	%r13, %ntid.y;
	mov.u32 	%r14, %tid.y;
	mad.lo.s32 	%r15, %r12, %r13, %r14;
	setp.ge.s32 	%p1, %r1, %r6;
	setp.ge.s32 	%p2, %r15, %r7;
	or.pred  	%p3, %p1, %p2;
	@%p3 bra 	$L__BB2_2;
	cvta.to.global.u64 	%rd3, %rd1;
	cvta.to.global.u64 	%rd4, %rd2;
	mul.lo.s32 	%r16, %r3, %r15;
	cvt.s64.s32 	%rd5, %r16;
	shl.b32 	%r17, %r1, 2;
	cvt.s64.s32 	%rd6, %r17;
	add.s64 	%rd7, %rd5, %rd6;
	add.s64 	%rd8, %rd3, %rd7;
	mul.lo.s32 	%r18, %r4, %r15;
	cvt.s64.s32 	%rd9, %r18;
	add.s64 	%rd10, %rd9, %rd6;
	add.s64 	%rd11, %rd4, %rd10;
	ld.global.nc.u8 	%rs5, [%rd8];
	cvt.u32.u8 	%r19, %rs5;
	cvt.u32.u16 	%r20, %rs1;
	add.s32 	%r21, %r19, %r20;
	setp.gt.s32 	%p4, %r5, 0;
	add.s32 	%r22, %r5, -1;
	mov.b32 	%r23, 1;
	shl.b32 	%r24, %r23, %r22;
	add.s32 	%r25, %r21, %r24;
	shr.s32 	%r26, %r25, %r5;
	selp.b32 	%r27, %r26, %r21, %p4;
	min.s32 	%r28, %r27, 255;
	max.s32 	%r29, %r28, 0;
	st.global.u8 	[%rd11], %r29;
	ld.global.nc.u8 	%rs6, [%rd8+1];
	cvt.u32.u8 	%r30, %rs6;
	cvt.u32.u16 	%r31, %rs2;
	add.s32 	%r32, %r30, %r31;
	add.s32 	%r33, %r32, %r24;
	shr.s32 	%r34, %r33, %r5;
	selp.b32 	%r35, %r34, %r32, %p4;
	min.s32 	%r36, %r35, 255;
	max.s32 	%r37, %r36, 0;
	st.global.u8 	[%rd11+1], %r37;
	ld.global.nc.u8 	%rs7, [%rd8+2];
	cvt.u32.u8 	%r38, %rs7;
	cvt.u32.u16 	%r39, %rs3;
	add.s32 	%r40, %r38, %r39;
	add.s32 	%r41, %r40, %r24;
	shr.s32 	%r42, %r41, %r5;
	selp.b32 	%r43, %r42, %r40, %p4;
	min.s32 	%r44, %r43, 255;
	max.s32 	%r45, %r44, 0;
	st.global.u8 	[%rd11+2], %r45;
	ld.global.nc.u8 	%rs8, [%rd8+3];
	cvt.u32.u8 	%r46, %rs8;
	cvt.u32.u16 	%r47, %rs4;
	add.s32 	%r48, %r46, %r47;
	add.s32 	%r49, %r48, %r24;
	shr.s32 	%r50, %r49, %r5;
	selp.b32 	%r51, %r50, %r48, %p4;
	min.s32 	%r52, %r51, 255;
	max.s32 	%r53, %r52, 0;
	st.global.u8 	[%rd11+3], %r53;
$L__BB2_2:
	ret;

}
	// .globl	_Z22addC_8u_AC4RSfs_kernelPKhihhhPhiiii
.visible .entry _Z22addC_8u_AC4RSfs_kernelPKhihhhPhiiii(
	.param .u64 .ptr .align 1 _Z22addC_8u_AC4RSfs_kernelPKhihhhPhiiii_param_0,
	.param .u32 _Z22addC_8u_AC4RSfs_kernelPKhihhhPhiiii_param_1,
	.param .u8 _Z22addC_8u_AC4RSfs_kernelPKhihhhPhiiii_param_2,
	.param .u8 _Z22addC_8u_AC4RSfs_kernelPKhihhhPhiiii_param_3,
	.param .u8 _Z22addC_8u_AC4RSfs_kernelPKhihhhPhiiii_param_4,
	.param .u64 .ptr .align 1 _Z22addC_8u_AC4RSfs_kernelPKhihhhPhiiii_param_5,
	.param .u32 _Z22addC_8u_AC4RSfs_kernelPKhihhhPhiiii_param_6,
	.param .u32 _Z22addC_8u_AC4RSfs_kernelPKhihhhPhiiii_param_7,
	.param .u32 _Z22addC_8u_AC4RSfs_kernelPKhihhhPhiiii_param_8,
	.param .u32 _Z22addC_8u_AC4RSfs_kernelPKhihhhPhiiii_param_9
)
{
	.reg .pred 	%p<5>;
	.reg .b16 	%rs<9>;
	.reg .b32 	%r<46>;
	.reg .b64 	%rd<12>;

	ld.param.u64 	%rd1, [_Z22addC_8u_AC4RSfs_kernelPKhihhhPhiiii_param_0];
	ld.param.u32 	%r3, [_Z22addC_8u_AC4RSfs_kernelPKhihhhPhiiii_param_1];
	ld.param.u8 	%rs1, [_Z22addC_8u_AC4RSfs_kernelPKhihhhPhiiii_param_2];
	ld.param.u8 	%rs2, [_Z22addC_8u_AC4RSfs_kernelPKhihhhPhiiii_param_3];
	ld.param.u8 	%rs3, [_Z22addC_8u_AC4RSfs_kernelPKhihhhPhiiii_param_4];
	ld.param.u64 	%rd2, [_Z22addC_8u_AC4RSfs_kernelPKhihhhPhiiii_param_5];
	ld.param.u32 	%r4, [_Z22addC_8u_AC4RSfs_kernelPKhihhhPhiiii_param_6];
	ld.param.u32 	%r6, [_Z22addC_8u_AC4RSfs_kernelPKhihhhPhiiii_param_7];
	ld.param.u32 	%r7, [_Z22addC_8u_AC4RSfs_kernelPKhihhhPhiiii_param_8];
	ld.param.u32 	%r5, [_Z22addC_8u_AC4RSfs_kernelPKhihhhPhiiii_param_9];
	mov.u32 	%r9, %ctaid.x;
	mov.u32 	%r10, %ntid.x;
	mov.u32 	%r11, %tid.x;
	mad.lo.s32 	%r1, %r9, %r10, %r11;
	mov.u32 	%r12, %ctaid.y;
	mov.u32 	%r13, %ntid.y;
	mov.u32 	%r14, %tid.y;
	mad.lo.s32 	%r15, %r12, %r13, %r14;
	setp.ge.s32 	%p1, %r1, %r6;
	setp.ge.s32 	%p2, %r15, %r7;
	or.pred  	%p3, %p1, %p2;
	@%p3 bra 	$L__BB3_2;
	cvta.to.global.u64 	%rd3, %rd1;
	cvta.to.global.u64 	%rd4, %rd2;
	mul.lo.s32 	%r16, %r3, %r15;
	cvt.s64.s32 	%rd5, %r16;
	shl.b32 	%r17, %r1, 2;
	cvt.s64.s32 	%rd6, %r17;
	add.s64 	%rd7, %rd5, %rd6;
	add.s64 	%rd8, %rd3, %rd7;
	mul.lo.s32 	%r18, %r4, %r15;
	cvt.s64.s32 	%rd9, %r18;
	add.s64 	%rd10, %rd9, %rd6;
	add.s64 	%rd11, %rd4, %rd10;
	ld.global.nc.u8 	%rs4, [%rd8];
	cvt.u32.u8 	%r19, %rs4;
	cvt.u32.u16 	%r20, %rs1;
	add.s32 	%r21, %r19, %r20;
	setp.gt.s32 	%p4, %r5, 0;
	add.s32 	%r22, %r5, -1;
	mov.b32 	%r23, 1;
	shl.b32 	%r24, %r23, %r22;
	add.s32 	%r25, %r21, %r24;
	shr.s32 	%r26, %r25, %r5;
	selp.b32 	%r27, %r26, %r21, %p4;
	min.s32 	%r28, %r27, 255;
	max.s32 	%r29, %r28, 0;
	st.global.u8 	[%rd11], %r29;
	ld.global.nc.u8 	%rs5, [%rd8+1];
	cvt.u32.u8 	%r30, %rs5;
	cvt.u32.u16 	%r31, %rs2;
	add.s32 	%r32, %r30, %r31;
	add.s32 	%r33, %r32, %r24;
	shr.s32 	%r34, %r33, %r5;
	selp.b32 	%r35, %r34, %r32, %p4;
	min.s32 	%r36, %r35, 255;
	max.s32 	%r37, %r36, 0;
	st.global.u8 	[%rd11+1], %r37;
	ld.global.nc.u8 	%rs6, [%rd8+2];
	cvt.u32.u8 	%r38, %rs6;
	cvt.u32.u16 	%r39, %rs3;
	add.s32 	%r40, %r38, %r39;
	add.s32 	%r41, %r40, %r24;
	shr.s32 	%r42, %r41, %r5;
	selp.b32 	%r43, %r42, %r40, %p4;
	min.s32 	%r44, %r43, 255;
	max.s32 	%r45, %r44, 0;
	st.global.u8 	[%rd11+2], %r45;
	ld.global.nc.u8 	%rs7, [%rd8+3];
	cvt.u16.u8 	%rs8, %rs7;
	st.global.u8 	[%rd11+3], %rs8;
$L__BB3_2:
	ret;

}
	// .globl	_Z22addC_16u_C1RSfs_kernelPKtitPtiiii
.visible .entry _Z22addC_16u_C1RSfs_kernelPKtitPtiiii(
	.param .u64 .ptr .align 1 _Z22addC_16u_C1RSfs_kernelPKtitPtiiii_param_0,
	.param .u32 _Z22addC_16u_C1RSfs_kernelPKtitPtiiii_param_1,
	.param .u16 _Z22addC_16u_C1RSfs_kernelPKtitPtiiii_param_2,
	.param .u64 .ptr .align 1 _Z22addC_16u_C1RSfs_kernelPKtitPtiiii_param_3,
	.param .u32 _Z22addC_16u_C1RSfs_kernelPKtitPtiiii_param_4,
	.param .u32 _Z22addC_16u_C1RSfs_kernelPKtitPtiiii_param_5,
	.param .u32 _Z22addC_16u_C1RSfs_kernelPKtitPtiiii_param_6,
	.param .u32 _Z22addC_16u_C1RSfs_kernelPKtitPtiiii_param_7
)
{
	.reg .pred 	%p<5>;
	.reg .b16 	%rs<3>;
	.reg .b32 	%r<29>;
	.reg .b64 	%rd<12>;

	ld.param.u64 	%rd1, [_Z22addC_16u_C1RSfs_kernelPKtitPtiiii_param_0];
	ld.param.u32 	%r3, [_Z22addC_16u_C1RSfs_kernelPKtitPtiiii_param_1];
	ld.param.u16 	%rs1, [_Z22addC_16u_C1RSfs_kernelPKtitPtiiii_param_2];
	ld.param.u64 	%rd2, [_Z22addC_16u_C1RSfs_kernelPKtitPtiiii_param_3];
	ld.param.u32 	%r4, [_Z22addC_16u_C1RSfs_kernelPKtitPtiiii_param_4];
	ld.param.u32 	%r6, [_Z22addC_16u_C1RSfs_kernelPKtitPtiiii_param_5];
	ld.param.u32 	%r7, [_Z22addC_16u_C1RSfs_kernelPKtitPtiiii_param_6];
	ld.param.u32 	%r5, [_Z22addC_16u_C1RSfs_kernelPKtitPtiiii_param_7];
	mov.u32 	%r9, %ctaid.x;
	mov.u32 	%r10, %ntid.x;
	mov.u32 	%r11, %tid.x;
	mad.lo.s32 	%r1, %r9, %r10, %r11;
	mov.u32 	%r12, %ctaid.y;
	mov.u32 	%r13, %ntid.y;
	mov.u32 	%r14, %tid.y;
	mad.lo.s32 	%r15, %r12, %r13, %r14;
	setp.ge.s32 	%p1, %r1, %r6;
	setp.ge.s32 	%p2, %r15, %r7;
	or.pred  	%p3, %p1, %p2;
	@%p3 bra 	$L__BB4_2;
	cvta.to.global.u64 	%rd3, %rd1;
	cvta.to.global.u64 	%rd4, %rd2;
	mul.lo.s32 	%r16, %r3, %r15;
	cvt.s64.s32 	%rd5, %r16;
	add.s64 	%rd6, %rd3, %rd5;
	mul.wide.s32 	%rd7, %r1, 2;
	add.s64 	%rd8, %rd6, %rd7;
	mul.lo.s32 	%r17, %r4, %r15;
	cvt.s64.s32 	%rd9, %r17;
	add.s64 	%rd10, %rd4, %rd9;
	add.s64 	%rd11, %rd10, %rd7;
	ld.global.nc.u16 	%rs2, [%rd8];
	cvt.u32.u16 	%r18, %rs2;
	cvt.u32.u16 	%r19, %rs1;
	add.s32 	%r20, %r18, %r19;
	setp.gt.s32 	%p4, %r5, 0;
	add.s32 	%r21, %r5, -1;
	mov.b32 	%r22, 1;
	shl.b32 	%r23, %r22, %r21;
	add.s32 	%r24, %r20, %r23;
	shr.s32 	%r25, %r24, %r5;
	selp.b32 	%r26, %r25, %r20, %p4;
	min.s32 	%r27, %r26, 65535;
	max.s32 	%r28, %r27, 0;
	st.global.u16 	[%rd11], %r28;
$L__BB4_2:
	ret;

}
	// .globl	_Z22addC_16s_C1RSfs_kernelPKsisPsiiii
.visible .entry _Z22addC_16s_C1RSfs_kernelPKsisPsiiii(
	.param .u64 .ptr .align 1 _Z22addC_16s_C1RSfs_kernelPKsisPsiiii_param_0,
	.param .u32 _Z22addC_16s_C1RSfs_kernelPKsisPsiiii_param_1,
	.param .u16 _Z22addC_16s_C1RSfs_kernelPKsisPsiiii_param_2,
	.param .u64 .ptr .align 1 _Z22addC_16s_C1RSfs_kernelPKsisPsiiii_param_3,
	.param .u32 _Z22addC_16s_C1RSfs_kernelPKsisPsiiii_param_4,
	.param .u32 _Z22addC_16s_C1RSfs_kernelPKsisPsiiii_param_5,
	.param .u32 _Z22addC_16s_C1RSfs_kernelPKsisPsiiii_param_6,
	.param .u32 _Z22addC_16s_C1RSfs_kernelPKsisPsiiii_param_7
)
{
	.reg .pred 	%p<5>;
	.reg .b16 	%rs<3>;
	.reg .b32 	%r<29>;
	.reg .b64 	%rd<12>;

	ld.param.u64 	%rd1, [_Z22addC_16s_C1RSfs_kernelPKsisPsiiii_param_0];
	ld.param.u32 	%r3, [_Z22addC_16s_C1RSfs_kernelPKsisPsiiii_param_1];
	ld.param.u16 	%rs1, [_Z22addC_16s_C1RSfs_kernelPKsisPsiiii_param_2];
	ld.param.u64 	%rd2, [_Z22addC_16s_C1RSfs_kernelPKsisPsiiii_param_3];
	ld.param.u32 	%r4, [_Z22addC_16s_C1RSfs_kernelPKsisPsiiii_param_4];
	ld.param.u32 	%r6, [_Z22addC_16s_C1RSfs_kernelPKsisPsiiii_param_5];
	ld.param.u32 	%r7, [_Z22addC_16s_C1RSfs_kernelPKsisPsiiii_param_6];
	ld.param.u32 	%r5, [_Z22addC_16s_C1RSfs_kernelPKsisPsiiii_param_7];
	mov.u32 	%r9, %ctaid.x;
	mov.u32 	%r10, %ntid.x;
	mov.u32 	%r11, %tid.x;
	mad.lo.s32 	%r1, %r9, %r10, %r11;
	mov.u32 	%r12, %ctaid.y;
	mov.u32 	%r13, %ntid.y;
	mov.u32 	%r14, %tid.y;
	mad.lo.s32 	%r15, %r12, %r13, %r14;
	setp.ge.s32 	%p1, %r1, %r6;
	setp.ge.s32 	%p2, %r15, %r7;
	or.pred  	%p3, %p1, %p2;
	@%p3 bra 	$L__BB5_2;
	cvta.to.global.u64 	%rd3, %rd1;
	cvta.to.global.u64 	%rd4, %rd2;
	mul.lo.s32 	%r16, %r3, %r15;
	cvt.s64.s32 	%rd5, %r16;
	add.s64 	%rd6, %rd3, %rd5;
	mul.wide.s32 	%rd7, %r1, 2;
	add.s64 	%rd8, %rd6, %rd7;
	mul.lo.s32 	%r17, %r4, %r15;
	cvt.s64.s32 	%rd9, %r17;
	add.s64 	%rd10, %rd4, %rd9;
	add.s64 	%rd11, %rd10, %rd7;
	ld.global.nc.u16 	%rs2, [%rd8];
	cvt.s32.s16 	%r18, %rs2;
	cvt.s32.s16 	%r19, %rs1;
	add.s32 	%r20, %r18, %r19;
	setp.gt.s32 	%p4, %r5, 0;
	add.s32 	%r21, %r5, -1;
	mov.b32 	%r22, 1;
	shl.b32 	%r23, %r22, %r21;
	add.s32 	%r24, %r20, %r23;
	shr.s32 	%r25, %r24, %r5;
	selp.b32 	%r26, %r25, %r20, %p4;
	min.s32 	%r27, %r26, 32767;
	max.s32 	%r28, %r27, -32768;
	st.global.u16 	[%rd11], %r28;
$L__BB5_2:
	ret;

}
	// .globl	_Z19addC_32f_C1R_kernelPKfifPfiii
.visible .entry _Z19addC_32f_C1R_kernelPKfifPfiii(
	.param .u64 .ptr .align 1 _Z19addC_32f_C1R_kernelPKfifPfiii_param_0,
	.param .u32 _Z19addC_32f_C1R_kernelPKfifPfiii_param_1,
	.param .f32 _Z19addC_32f_C1R_kernelPKfifPfiii_param_2,
	.param .u64 .ptr .align 1 _Z19addC_32f_C1R_kernelPKfifPfiii_param_3,
	.param .u32 _Z19addC_32f_C1R_kernelPKfifPfiii_param_4,
	.param .u32 _Z19addC_32f_C1R_kernelPKfifPfiii_param_5,
	.param .u32 _Z19addC_32f_C1R_kernelPKfifPfiii_param_6
)
{
	.reg .pred 	%p<4>;
	.reg .b32 	%r<17>;
	.reg .b32 	%f<4>;
	.reg .b64 	%rd<12>;

	ld.param.u64 	%rd1, [_Z19addC_32f_C1R_kernelPKfifPfiii_param_0];
	ld.param.u32 	%r3, [_Z19addC_32f_C1R_kernelPKfifPfiii_param_1];
	ld.param.f32 	%f1, [_Z19addC_32f_C1R_kernelPKfifPfiii_param_2];
	ld.param.u64 	%rd2, [_Z19addC_32f_C1R_kernelPKfifPfiii_param_3];
	ld.param.u32 	%r4, [_Z19addC_32f_C1R_kernelPKfifPfiii_param_4];
	ld.param.u32 	%r5, [_Z19addC_32f_C1R_kernelPKfifPfiii_param_5];
	ld.param.u32 	%r6, [_Z19addC_32f_C1R_kernelPKfifPfiii_param_6];
	mov.u32 	%r8, %ctaid.x;
	mov.u32 	%r9, %ntid.x;
	mov.u32 	%r10, %tid.x;
	mad.lo.s32 	%r1, %r8, %r9, %r10;
	mov.u32 	%r11, %ctaid.y;
	mov.u32 	%r12, %ntid.y;
	mov.u32 	%r13, %tid.y;
	mad.lo.s32 	%r14, %r11, %r12, %r13;
	setp.ge.s32 	%p1, %r1, %r5;
	setp.ge.s32 	%p2, %r14, %r6;
	or.pred  	%p3, %p1, %p2;
	@%p3 bra 	$L__BB6_2;
	cvta.to.global.u64 	%rd3, %rd1;
	cvta.to.global.u64 	%rd4, %rd2;
	mul.lo.s32 	%r15, %r3, %r14;
	cvt.s64.s32 	%rd5, %r15;
	add.s64 	%rd6, %rd3, %rd5;
	mul.wide.s32 	%rd7, %r1, 4;
	add.s64 	%rd8, %rd6, %rd7;
	mul.lo.s32 	%r16, %r4, %r14;
	cvt.s64.s32 	%rd9, %r16;
	add.s64 	%rd10, %rd4, %rd9;
	add.s64 	%rd11, %rd10, %rd7;
	ld.global.nc.f32 	%f2, [%rd8];
	add.f32 	%f3, %f1, %f2;
	st.global.f32 	[%rd11], %f3;
$L__BB6_2:
	ret;

}


// ===== COMPILED SASS (sm_100) =====

	.target	sm_100

	.elftype	@"ET_EXEC"


//--------------------- .note.nv.tkinfo           --------------------------
	.section	.note.nv.tkinfo,"",@"SHT_NOTE"
	.sectionflags	@"SHF_NOTE_NV_TKINFO"
	.tkinfo
        /*0018*/ 	.word	0x00000002
        /*0030*/ 	.string	""
        /*0030*/ 	.string	"ptxas"
        /*0030*/ 	.string	"Cuda compilation tools, release 13.0, V13.0.88"
        /*0030*/ 	.string	"Build cuda_13.0.r13.0/compiler.36424714_0"
        /*0030*/ 	.string	"-arch sm_100 -m 64 "



//--------------------- .note.nv.cuinfo           --------------------------
	.section	.note.nv.cuinfo,"",@"SHT_NOTE"
	.sectionflags	@"SHF_NOTE_NV_CUINFO"
        /*0018*/ 	.short	0x0002
        /*001a*/ 	.short	0x0064
        /*001c*/ 	.short	0x0082
	.zero		2


//--------------------- .nv.info                  --------------------------
	.section	.nv.info,"",@"SHT_CUDA_INFO"
	.align	4


	//----- nvinfo : EIATTR_REGCOUNT
	.align		4
        /*0000*/ 	.byte	0x04, 0x2f
        /*0002*/ 	.short	(.L_1 - .L_0)
	.align		4
.L_0:
        /*0004*/ 	.word	index@(_Z21addC_8u_C1RSfs_kernelPKhihPhiiii)
        /*0008*/ 	.word	0x0000000b


	//----- nvinfo : EIATTR_FRAME_SIZE
	.align		4
.L_1:
        /*000c*/ 	.byte	0x04, 0x11
        /*000e*/ 	.short	(.L_3 - .L_2)
	.align		4
.L_2:
        /*0010*/ 	.word	index@(_Z21addC_8u_C1RSfs_kernelPKhihPhiiii)
        /*0014*/ 	.word	0x00000000


	//----- nvinfo : EIATTR_REGCOUNT
	.align		4
.L_3:
        /*0018*/ 	.byte	0x04, 0x2f
        /*001a*/ 	.short	(.L_5 - .L_4)
	.align		4
.L_4:
        /*001c*/ 	.word	index@(_Z21addC_8u_C3RSfs_kernelPKhihhhPhiiii)
        /*0020*/ 	.word	0x0000000c


	//----- nvinfo : EIATTR_FRAME_SIZE
	.align		4
.L_5:
        /*0024*/ 	.byte	0x04, 0x11
        /*0026*/ 	.short	(.L_7 - .L_6)
	.align		4
.L_6:
        /*0028*/ 	.word	index@(_Z21addC_8u_C3RSfs_kernelPKhihhhPhiiii)
        /*002c*/ 	.word	0x00000000


	//----- nvinfo : EIATTR_REGCOUNT
	.align		4
.L_7:
        /*0030*/ 	.byte	0x04, 0x2f
        /*0032*/ 	.short	(.L_9 - .L_8)
	.align		4
.L_8:
        /*0034*/ 	.word	index@(_Z21addC_8u_C4RSfs_kernelPKhihhhhPhiiii)
        /*0038*/ 	.word	0x0000000e


	//----- nvinfo : EIATTR_FRAME_SIZE
	.align		4
.L_9:
        /*003c*/ 	.byte	0x04, 0x11
        /*003e*/ 	.short	(.L_11 - .L_10)
	.align		4
.L_10:
        /*0040*/ 	.word	index@(_Z21addC_8u_C4RSfs_kernelPKhihhhhPhiiii)
        /*0044*/ 	.word	0x00000000


	//----- nvinfo : EIATTR_REGCOUNT
	.align		4
.L_11:
        /*0048*/ 	.byte	0x04, 0x2f
        /*004a*/ 	.short	(.L_13 - .L_12)
	.align		4
.L_12:
        /*004c*/ 	.word	index@(_Z22addC_8u_AC4RSfs_kernelPKhihhhPhiiii)
        /*0050*/ 	.word	0x0000000e


	//----- nvinfo : EIATTR_FRAME_SIZE
	.align		4
.L_13:
        /*0054*/ 	.byte	0x04, 0x11
        /*0056*/ 	.short	(.L_15 - .L_14)
	.align		4
.L_14:
        /*0058*/ 	.word	index@(_Z22addC_8u_AC4RSfs_kernelPKhihhhPhiiii)
        /*005c*/ 	.word	0x00000000


	//----- nvinfo : EIATTR_REGCOUNT
	.align		4
.L_15:
        /*0060*/ 	.byte	0x04, 0x2f
        /*0062*/ 	.short	(.L_17 - .L_16)
	.align		4
.L_16:
        /*0064*/ 	.word	index@(_Z22addC_16u_C1RSfs_kernelPKtitPtiiii)
        /*0068*/ 	.word	0x00000009


	//----- nvinfo : EIATTR_FRAME_SIZE
	.align		4
.L_17:
        /*006c*/ 	.byte	0x04, 0x11
        /*006e*/ 	.short	(.L_19 - .L_18)
	.align		4
.L_18:
        /*0070*/ 	.word	index@(_Z22addC_16u_C1RSfs_kernelPKtitPtiiii)
        /*0074*/ 	.word	0x00000000


	//----- nvinfo : EIATTR_REGCOUNT
	.align		4
.L_19:
        /*0078*/ 	.byte	0x04, 0x2f
        /*007a*/ 	.short	(.L_21 - .L_20)
	.align		4
.L_20:
        /*007c*/ 	.word	index@(_Z22addC_16s_C1RSfs_kernelPKsisPsiiii)
        /*0080*/ 	.word	0x00000008


	//----- nvinfo : EIATTR_FRAME_SIZE
	.align		4
.L_21:
        /*0084*/ 	.byte	0x04, 0x11
        /*0086*/ 	.short	(.L_23 - .L_22)
	.align		4
.L_22:
        /*0088*/ 	.word	index@(_Z22addC_16s_C1RSfs_kernelPKsisPsiiii)
        /*008c*/ 	.word	0x00000000


	//----- nvinfo : EIATTR_REGCOUNT
	.align		4
.L_23:
        /*0090*/ 	.byte	0x04, 0x2f
        /*0092*/ 	.short	(.L_25 - .L_24)
	.align		4
.L_24:
        /*0094*/ 	.word	index@(_Z19addC_32f_C1R_kernelPKfifPfiii)
        /*0098*/ 	.word	0x0000000a


	//----- nvinfo : EIATTR_FRAME_SIZE
	.align		4
.L_25:
        /*009c*/ 	.byte	0x04, 0x11
        /*009e*/ 	.short	(.L_27 - .L_26)
	.align		4
.L_26:
        /*00a0*/ 	.word	index@(_Z19addC_32f_C1R_kernelPKfifPfiii)
        /*00a4*/ 	.word	0x00000000


	//----- nvinfo : EIATTR_MIN_STACK_SIZE
	.align		4
.L_27:
        /*00a8*/ 	.byte	0x04, 0x12
        /*00aa*/ 	.short	(.L_29 - .L_28)
	.align		4
.L_28:
        /*00ac*/ 	.word	index@(_Z19addC_32f_C1R_kernelPKfifPfiii)
        /*00b0*/ 	.word	0x00000000


	//----- nvinfo : EIATTR_MIN_STACK_SIZE
	.align		4
.L_29:
        /*00b4*/ 	.byte	0x04, 0x12
        /*00b6*/ 	.short	(.L_31 - .L_30)
	.align		4
.L_30:
        /*00b8*/ 	.word	index@(_Z22addC_16s_C1RSfs_kernelPKsisPsiiii)
        /*00bc*/ 	.word	0x00000000


	//----- nvinfo : EIATTR_MIN_STACK_SIZE
	.align		4
.L_31:
        /*00c0*/ 	.byte	0x04, 0x12
        /*00c2*/ 	.short	(.L_33 - .L_32)
	.align		4
.L_32:
        /*00c4*/ 	.word	index@(_Z22addC_16u_C1RSfs_kernelPKtitPtiiii)
        /*00c8*/ 	.word	0x00000000


	//----- nvinfo : EIATTR_MIN_STACK_SIZE
	.align		4
.L_33:
        /*00cc*/ 	.byte	0x04, 0x12
        /*00ce*/ 	.short	(.L_35 - .L_34)
	.align		4
.L_34:
        /*00d0*/ 	.word	index@(_Z22addC_8u_AC4RSfs_kernelPKhihhhPhiiii)
        /*00d4*/ 	.word	0x00000000


	//----- nvinfo : EIATTR_MIN_STACK_SIZE
	.align		4
.L_35:
        /*00d8*/ 	.byte	0x04, 0x12
        /*00da*/ 	.short	(.L_37 - .L_36)
	.align		4
.L_36:
        /*00dc*/ 	.word	index@(_Z21addC_8u_C4RSfs_kernelPKhihhhhPhiiii)
        /*00e0*/ 	.word	0x00000000


	//----- nvinfo : EIATTR_MIN_STACK_SIZE
	.align		4
.L_37:
        /*00e4*/ 	.byte	0x04, 0x12
        /*00e6*/ 	.short	(.L_39 - .L_38)
	.align		4
.L_38:
        /*00e8*/ 	.word	index@(_Z21addC_8u_C3RSfs_kernelPKhihhhPhiiii)
        /*00ec*/ 	.word	0x00000000


	//----- nvinfo : EIATTR_MIN_STACK_SIZE
	.align		4
.L_39:
        /*00f0*/ 	.byte	0x04, 0x12
        /*00f2*/ 	.short	(.L_41 - .L_40)
	.align		4
.L_40:
        /*00f4*/ 	.word	index@(_Z21addC_8u_C1RSfs_kernelPKhihPhiiii)
        /*00f8*/ 	.word	0x00000000
.L_41:


//--------------------- .nv.compat                --------------------------
	.section	.nv.compat,"",@"SHT_CUDA_COMPAT_INFO"
	.align	4
        /*0000*/ 	.byte	0x02, 0x09, 0x00, 0x00, 0x02, 0x02, 0x01, 0x00, 0x02, 0x05, 0x05, 0x00, 0x03, 0x07, 0x01, 0x01
        /*0010*/ 	.byte	0x02, 0x03, 0x00, 0x00, 0x02, 0x06, 0x01, 0x00, 0x04, 0x0b, 0x08, 0x00, 0x09, 0x00, 0x00, 0x00
        /*0020*/ 	.byte	0x00, 0x00, 0x00, 0x00


//--------------------- .nv.info._Z19addC_32f_C1R_kernelPKfifPfiii --------------------------
	.section	.nv.info._Z19addC_32f_C1R_kernelPKfifPfiii,"",@"SHT_CUDA_INFO"
	.sectionflags	@""
	.align	4


	//----- nvinfo : EIATTR_CUDA_API_VERSION
	.align		4
        /*0000*/ 	.byte	0x04, 0x37
        /*0002*/ 	.short	(.L_43 - .L_42)
.L_42:
        /*0004*/ 	.word	0x00000082


	//----- nvinfo : EIATTR_KPARAM_INFO
	.align		4
.L_43:
        /*0008*/ 	.byte	0x04, 0x17
        /*000a*/ 	.short	(.L_45 - .L_44)
.L_44:
        /*000c*/ 	.word	0x00000000
        /*0010*/ 	.short	0x0006
        /*0012*/ 	.short	0x0020
        /*0014*/ 	.byte	0x00, 0xf0, 0x11, 0x00


	//----- nvinfo : EIATTR_KPARAM_INFO
	.align		4
.L_45:
        /*0018*/ 	.byte	0x04, 0x17
        /*001a*/ 	.short	(.L_47 - .L_46)
.L_46:
        /*001c*/ 	.word	0x00000000
        /*0020*/ 	.short	0x0005
        /*0022*/ 	.short	0x001c
        /*0024*/ 	.byte	0x00, 0xf0, 0x11, 0x00


	//----- nvinfo : EIATTR_KPARAM_INFO
	.align		4
.L_47:
        /*0028*/ 	.byte	0x04, 0x17
        /*002a*/ 	.short	(.L_49 - .L_48)
.L_48:
        /*002c*/ 	.word	0x00000000
        /*0030*/ 	.short	0x0004
        /*0032*/ 	.short	0x0018
        /*0034*/ 	.byte	0x00, 0xf0, 0x11, 0x00


	//----- nvinfo : EIATTR_KPARAM_INFO
	.align		4
.L_49:
        /*0038*/ 	.byte	0x04, 0x17
        /*003a*/ 	.short	(.L_51 - .L_50)
.L_50:
        /*003c*/ 	.word	0x00000000
        /*0040*/ 	.short	0x0003
        /*0042*/ 	.short	0x0010
        /*0044*/ 	.byte	0x00, 0xf5, 0x21, 0x00


	//----- nvinfo : EIATTR_KPARAM_INFO
	.align		4
.L_51:
        /*0048*/ 	.byte	0x04, 0x17
        /*004a*/ 	.short	(.L_53 - .L_52)
.L_52:
        /*004c*/ 	.word	0x00000000
        /*0050*/ 	.short	0x0002
        /*0052*/ 	.short	0x000c
        /*0054*/ 	.byte	0x00, 0xf0, 0x11, 0x00


	//----- nvinfo : EIATTR_KPARAM_INFO
	.align		4
.L_53:
        /*0058*/ 	.byte	0x04, 0x17
        /*005a*/ 	.short	(.L_55 - .L_54)
.L_54:
        /*005c*/ 	.word	0x00000000
        /*0060*/ 	.short	0x0001
        /*0062*/ 	.short	0x0008
        /*0064*/ 	.byte	0x00, 0xf0, 0x11, 0x00


	//----- nvinfo : EIATTR_KPARAM_INFO
	.align		4
.L_55:
        /*0068*/ 	.byte	0x04, 0x17
        /*006a*/ 	.short	(.L_57 - .L_56)
.L_56:
        /*006c*/ 	.word	0x00000000
        /*0070*/ 	.short	0x0000
        /*0072*/ 	.short	0x0000
        /*0074*/ 	.byte	0x00, 0xf5, 0x21, 0x00


	//----- nvinfo : EIATTR_SPARSE_MMA_MASK
	.align		4
.L_57:
        /*0078*/ 	.byte	0x03, 0x50
        /*007a*/ 	.short	0x0000


	//----- nvinfo : EIATTR_MAXREG_COUNT
	.align		4
        /*007c*/ 	.byte	0x03, 0x1b
        /*007e*/ 	.short	0x00ff


	//----- nvinfo : EIATTR_MERCURY_ISA_VERSION
	.align		4
        /*0080*/ 	.byte	0x03, 0x5f
        /*0082*/ 	.short	0x0101


	//----- nvinfo : EIATTR_VRC_CTA_INIT_COUNT
	.align		4
        /*0084*/ 	.byte	0x02, 0x4a
	.zero		1
	.zero		1


	//----- nvinfo : EIATTR_EXIT_INSTR_OFFSETS
	.align		4
        /*0088*/ 	.byte	0x04, 0x1c
        /*008a*/ 	.short	(.L_59 - .L_58)


	//   ....[0]....
.L_58:
        /*008c*/ 	.word	0x000000d0


	//   ....[1]....
        /*0090*/ 	.word	0x000001d0


	//----- nvinfo : EIATTR_CBANK_PARAM_SIZE
	.align		4
.L_59:
        /*0094*/ 	.byte	0x03, 0x19
        /*0096*/ 	.short	0x0024


	//----- nvinfo : EIATTR_PARAM_CBANK
	.align		4
        /*0098*/ 	.byte	0x04, 0x0a
        /*009a*/ 	.short	(.L_61 - .L_60)
	.align		4
.L_60:
        /*009c*/ 	.word	index@(.nv.constant0._Z19addC_32f_C1R_kernelPKfifPfiii)
        /*00a0*/ 	.short	0x0380
        /*00a2*/ 	.short	0x0024


	//----- nvinfo : EIATTR_SW_WAR
	.align		4
.L_61:
        /*00a4*/ 	.byte	0x04, 0x36
        /*00a6*/ 	.short	(.L_63 - .L_62)
.L_62:
        /*00a8*/ 	.word	0x00000008
.L_63:


//--------------------- .nv.info._Z22addC_16s_C1RSfs_kernelPKsisPsiiii --------------------------
	.section	.nv.info._Z22addC_16s_C1RSfs_kernelPKsisPsiiii,"",@"SHT_CUDA_INFO"
	.sectionflags	@""
	.align	4


	//----- nvinfo : EIATTR_CUDA_API_VERSION
	.align		4
        /*0000*/ 	.byte	0x04, 0x37
        /*0002*/ 	.short	(.L_65 - .L_64)
.L_64:
        /*0004*/ 	.word	0x00000082


	//----- nvinfo : EIATTR_KPARAM_INFO
	.align		4
.L_65:
        /*0008*/ 	.byte	0x04, 0x17
        /*000a*/ 	.short	(.L_67 - .L_66)
.L_66:
        /*000c*/ 	.word	0x00000000
        /*0010*/ 	.short	0x0007
        /*0012*/ 	.short	0x0024
        /*0014*/ 	.byte	0x00, 0xf0, 0x11, 0x00


	//----- nvinfo : EIATTR_KPARAM_INFO
	.align		4
.L_67:
        /*0018*/ 	.byte	0x04, 0x17
        /*001a*/ 	.short	(.L_69 - .L_68)
.L_68:
        /*001c*/ 	.word	0x00000000
        /*0020*/ 	.short	0x0006
        /*0022*/ 	.short	0x0020
        /*0024*/ 	.byte	0x00, 0xf0, 0x11, 0x00


	//----- nvinfo : EIATTR_KPARAM_INFO
	.align		4
.L_69:
        /*0028*/ 	.byte	0x04, 0x17
        /*002a*/ 	.short	(.L_71 - .L_70)
.L_70:
        /*002c*/ 	.word	0x00000000
        /*0030*/ 	.short	0x0005
        /*0032*/ 	.short	0x001c
        /*0034*/ 	.byte	0x00, 0xf0, 0x11, 0x00


	//----- nvinfo : EIATTR_KPARAM_INFO
	.align		4
.L_71:
        /*0038*/ 	.byte	0x04, 0x17
        /*003a*/ 	.short	(.L_73 - .L_72)
.L_72:
        /*003c*/ 	.word	0x00000000
        /*0040*/ 	.short	0x0004
        /*0042*/ 	.short	0x0018
        /*0044*/ 	.byte	0x00, 0xf0, 0x11, 0x00


	//----- nvinfo : EIATTR_KPARAM_INFO
	.align		4
.L_73:
        /*0048*/ 	.byte	0x04, 0x17
        /*004a*/ 	.short	(.L_75 - .L_74)
.L_74:
        /*004c*/ 	.word	0x00000000
        /*0050*/ 	.short	0x0003
        /*0052*/ 	.short	0x0010
        /*0054*/ 	.byte	0x00, 0xf5, 0x21, 0x00


	//----- nvinfo : EIATTR_KPARAM_INFO
	.align		4
.L_75:
        /*0058*/ 	.byte	0x04, 0x17
        /*005a*/ 	.short	(.L_77 - .L_76)
.L_76:
        /*005c*/ 	.word	0x00000000
        /*0060*/ 	.short	0x0002
        /*0062*/ 	.short	0x000c
        /*0064*/ 	.byte	0x00, 0xf0, 0x09, 0x00


	//----- nvinfo : EIATTR_KPARAM_INFO
	.align		4
.L_77:
        /*0068*/ 	.byte	0x04, 0x17
        /*006a*/ 	.short	(.L_79 - .L_78)
.L_78:
        /*006c*/ 	.word	0x00000000
        /*0070*/ 	.short	0x0001
        /*0072*/ 	.short	0x0008
        /*0074*/ 	.byte	0x00, 0xf0, 0x11, 0x00


	//----- nvinfo : EIATTR_KPARAM_INFO
	.align		4
.L_79:
        /*0078*/ 	.byte	0x04, 0x17
        /*007a*/ 	.short	(.L_81 - .L_80)
.L_80:
        /*007c*/ 	.word	0x00000000
        /*0080*/ 	.short	0x0000
        /*0082*/ 	.short	0x0000
        /*0084*/ 	.byte	0x00, 0xf5, 0x21, 0x00


	//----- nvinfo : EIATTR_SPARSE_MMA_MASK
	.align		4
.L_81:
        /*0088*/ 	.byte	0x03, 0x50
        /*008a*/ 	.short	0x0000


	//----- nvinfo : EIATTR_MAXREG_COUNT
	.align		4
        /*008c*/ 	.byte	0x03, 0x1b
        /*008e*/ 	.short	0x00ff


	//----- nvinfo : EIATTR_MERCURY_ISA_VERSION
	.align		4
        /*0090*/ 	.byte	0x03, 0x5f
        /*0092*/ 	.short	0x0101


	//----- nvinfo : EIATTR_VRC_CTA_INIT_COUNT
	.align		4
        /*0094*/ 	.byte	0x02, 0x4a
	.zero		1
	.zero		1


	//----- nvinfo : EIATTR_EXIT_INSTR_OFFSETS
	.align		4
        /*0098*/ 	.byte	0x04, 0x1c
        /*009a*/ 	.short	(.L_83 - .L_82)


	//   ....[0]....
.L_82:
        /*009c*/ 	.word	0x000000d0


	//   ....[1]....
        /*00a0*/ 	.word	0x000002a0


	//----- nvinfo : EIATTR_CBANK_PARAM_SIZE
	.align		4
.L_83:
        /*00a4*/ 	.byte	0x03, 0x19
        /*00a6*/ 	.short	0x0028


	//----- nvinfo : EIATTR_PARAM_CBANK
	.align		4
        /*00a8*/ 	.byte	0x04, 0x0a
        /*00aa*/ 	.short	(.L_85 - .L_84)
	.align		4
.L_84:
        /*00ac*/ 	.word	index@(.nv.constant0._Z22addC_16s_C1RSfs_kernelPKsisPsiiii)
        /*00b0*/ 	.short	0x0380
        /*00b2*/ 	.short	0x0028


	//----- nvinfo : EIATTR_SW_WAR
	.align		4
.L_85:
        /*00b4*/ 	.byte	0x04, 0x36
        /*00b6*/ 	.short	(.L_87 - .L_86)
.L_86:
        /*00b8*/ 	.word	0x00000008
.L_87:


//--------------------- .nv.info._Z22addC_16u_C1RSfs_kernelPKtitPtiiii --------------------------
	.section	.nv.info._Z22addC_16u_C1RSfs_kernelPKtitPtiiii,"",@"SHT_CUDA_INFO"
	.sectionflags	@""
	.align	4


	//----- nvinfo : EIATTR_CUDA_API_VERSION
	.align		4
        /*0000*/ 	.byte	0x04, 0x37
        /*0002*/ 	.short	(.L_89 - .L_88)
.L_88:
        /*0004*/ 	.word	0x00000082


	//----- nvinfo : EIATTR_KPARAM_INFO
	.align		4
.L_89:
        /*0008*/ 	.byte	0x04, 0x17
        /*000a*/ 	.short	(.L_91 - .L_90)
.L_90:
        /*000c*/ 	.word	0x00000000
        /*0010*/ 	.short	0x0007
        /*0012*/ 	.short	0x0024
        /*0014*/ 	.byte	0x00, 0xf0, 0x11, 0x00


	//----- nvinfo : EIATTR_KPARAM_INFO
	.align		4
.L_91:
        /*0018*/ 	.byte	0x04, 0x17
        /*001a*/ 	.short	(.L_93 - .L_92)
.L_92:
        /*001c*/ 	.word	0x00000000
        /*0020*/ 	.short	0x0006
        /*0022*/ 	.short	0x0020
        /*0024*/ 	.byte	0x00, 0xf0, 0x11, 0x00


	//----- nvinfo : EIATTR_KPARAM_INFO
	.align		4
.L_93:
        /*0028*/ 	.byte	0x04, 0x17
        /*002a*/ 	.short	(.L_95 - .L_94)
.L_94:
        /*002c*/ 	.word	0x00000000
        /*0030*/ 	.short	0x0005
        /*0032*/ 	.short	0x001c
        /*0034*/ 	.byte	0x00, 0xf0, 0x11, 0x00


	//----- nvinfo : EIATTR_KPARAM_INFO
	.align		4
.L_95:
        /*0038*/ 	.byte	0x04, 0x17
        /*003a*/ 	.short	(.L_97 - .L_96)
.L_96:
        /*003c*/ 	.word	0x00000000
        /*0040*/ 	.short	0x0004
        /*0042*/ 	.short	0x0018
        /*0044*/ 	.byte	0x00, 0xf0, 0x11, 0x00


	//----- nvinfo : EIATTR_KPARAM_INFO
	.align		4
.L_97:
        /*0048*/ 	.byte	0x04, 0x17
        /*004a*/ 	.short	(.L_99 - .L_98)
.L_98:
        /*004c*/ 	.word	0x00000000
        /*0050*/ 	.short	0x0003
        /*0052*/ 	.short	0x0010
        /*0054*/ 	.byte	0x00, 0xf5, 0x21, 0x00


	//----- nvinfo : EIATTR_KPARAM_INFO
	.align		4
.L_99:
        /*0058*/ 	.byte	0x04, 0x17
        /*005a*/ 	.short	(.L_101 - .L_100)
.L_100:
        /*005c*/ 	.word	0x00000000
        /*0060*/ 	.short	0x0002
        /*0062*/ 	.short	0x000c
        /*0064*/ 	.byte	0x00, 0xf0, 0x09, 0x00


	//----- nvinfo : EIATTR_KPARAM_INFO
	.align		4
.L_101:
        /*0068*/ 	.byte	0x04, 0x17
        /*006a*/ 	.short	(.L_103 - .L_102)
.L_102:
        /*006c*/ 	.word	0x00000000
        /*0070*/ 	.short	0x0001
        /*0072*/ 	.short	0x0008
        /*0074*/ 	.byte	0x00, 0xf0, 0x11, 0x00


	//----- nvinfo : EIATTR_KPARAM_INFO
	.align		4
.L_103:
        /*0078*/ 	.byte	0x04, 0x17
        /*007a*/ 	.short	(.L_105 - .L_104)
.L_104:
        /*007c*/ 	.word	0x00000000
        /*0080*/ 	.short	0x0000
        /*0082*/ 	.short	0x0000
        /*0084*/ 	.byte	0x00, 0xf5, 0x21, 0x00


	//----- nvinfo : EIATTR_SPARSE_MMA_MASK
	.align		4
.L_105:
        /*0088*/ 	.byte	0x03, 0x50
        /*008a*/ 	.short	0x0000


	//----- nvinfo : EIATTR_MAXREG_COUNT
	.align		4
        /*008c*/ 	.byte	0x03, 0x1b
        /*008e*/ 	.short	0x00ff


	//----- nvinfo : EIATTR_MERCURY_ISA_VERSION
	.align		4
        /*0090*/ 	.byte	0x03, 0x5f
        /*0092*/ 	.short	0x0101


	//----- nvinfo : EIATTR_VRC_CTA_INIT_COUNT
	.align		4
        /*0094*/ 	.byte	0x02, 0x4a
	.zero		1
	.zero		1


	//----- nvinfo : EIATTR_EXIT_INSTR_OFFSETS
	.align		4
        /*0098*/ 	.byte	0x04, 0x1c
        /*009a*/ 	.short	(.L_107 - .L_106)


	//   ....[0]....
.L_106:
        /*009c*/ 	.word	0x000000d0


	//   ....[1]....
        /*00a0*/ 	.word	0x00000260


	//----- nvinfo : EIATTR_CBANK_PARAM_SIZE
	.align		4
.L_107:
        /*00a4*/ 	.byte	0x03, 0x19
        /*00a6*/ 	.short	0x0028


	//----- nvinfo : EIATTR_PARAM_CBANK
	.align		4
        /*00a8*/ 	.byte	0x04, 0x0a
        /*00aa*/ 	.short	(.L_109 - .L_108)
	.align		4
.L_108:
        /*00ac*/ 	.word	index@(.nv.constant0._Z22addC_16u_C1RSfs_kernelPKtitPtiiii)
        /*00b0*/ 	.short	0x0380
        /*00b2*/ 	.short	0x0028


	//----- nvinfo : EIATTR_SW_WAR
	.align		4
.L_109:
        /*00b4*/ 	.byte	0x04, 0x36
        /*00b6*/ 	.short	(.L_111 - .L_110)
.L_110:
        /*00b8*/ 	.word	0x00000008
.L_111:


//--------------------- .nv.info._Z22addC_8u_AC4RSfs_kernelPKhihhhPhiiii --------------------------
	.section	.nv.info._Z22addC_8u_AC4RSfs_kernelPKhihhhPhiiii,"",@"SHT_CUDA_INFO"
	.sectionflags	@""
	.align	4


	//----- nvinfo : EIATTR_CUDA_API_VERSION
	.align		4
        /*0000*/ 	.byte	0x04, 0x37
        /*0002*/ 	.short	(.L_113 - .L_112)
.L_112:
        /*0004*/ 	.word	0x00000082


	//----- nvinfo : EIATTR_KPARAM_INFO
	.align		4
.L_113:
        /*0008*/ 	.byte	0x04, 0x17
        /*000a*/ 	.short	(.L_115 - .L_114)
.L_114:
        /*000c*/ 	.word	0x00000000
        /*0010*/ 	.short	0x0009
        /*0012*/ 	.short	0x0024
        /*0014*/ 	.byte	0x00, 0xf0, 0x11, 0x00


	//----- nvinfo : EIATTR_KPARAM_INFO
	.align		4
.L_115:
        /*0018*/ 	.byte	0x04, 0x17
        /*001a*/ 	.short	(.L_117 - .L_116)
.L_116:
        /*001c*/ 	.word	0x00000000
        /*0020*/ 	.short	0x0008
        /*0022*/ 	.short	0x0020
        /*0024*/ 	.byte	0x00, 0xf0, 0x11, 0x00


	//----- nvinfo : EIATTR_KPARAM_INFO
	.align		4
.L_117:
        /*0028*/ 	.byte	0x04, 0x17
        /*002a*/ 	.short	(.L_119 - .L_118)
.L_118:
        /*002c*/ 	.word	0x00000000
        /*0030*/ 	.short	0x0007
        /*0032*/ 	.short	0x001c
        /*0034*/ 	.byte	0x00, 0xf0, 0x11, 0x00


	//----- nvinfo : EIATTR_KPARAM_INFO
	.align		4
.L_119:
        /*0038*/ 	.byte	0x04, 0x17
        /*003a*/ 	.short	(.L_121 - .L_120)
.L_120:
        /*003c*/ 	.word	0x00000000
        /*0040*/ 	.short	0x0006
        /*0042*/ 	.short	0x0018
        /*0044*/ 	.byte	0x00, 0xf0, 0x11, 0x00


	//----- nvinfo : EIATTR_KPARAM_INFO
	.align		4
.L_121:
        /*0048*/ 	.byte	0x04, 0x17
        /*004a*/ 	.short	(.L_123 - .L_122)
.L_122:
        /*004c*/ 	.word	0x00000000
        /*0050*/ 	.short	0x0005
        /*0052*/ 	.short	0x0010
        /*0054*/ 	.byte	0x00, 0xf5, 0x21, 0x00


	//----- nvinfo : EIATTR_KPARAM_INFO
	.align		4
.L_123:
        /*0058*/ 	.byte	0x04, 0x17
        /*005a*/ 	.short	(.L_125 - .L_124)
.L_124:
        /*005c*/ 	.word	0x00000000
        /*0060*/ 	.short	0x0004
        /*0062*/ 	.short	0x000e
        /*0064*/ 	.byte	0x00, 0xf0, 0x05, 0x00


	//----- nvinfo : EIATTR_KPARAM_INFO
	.align		4
.L_125:
        /*0068*/ 	.byte	0x04, 0x17
        /*006a*/ 	.short	(.L_127 - .L_126)
.L_126:
        /*006c*/ 	.word	0x00000000
        /*0070*/ 	.short	0x0003
        /*0072*/ 	.short	0x000d
        /*0074*/ 	.byte	0x00, 0xf0, 0x05, 0x00


	//----- nvinfo : EIATTR_KPARAM_INFO
	.align		4
.L_127:
        /*0078*/ 	.byte	0x04, 0x17
        /*007a*/ 	.short	(.L_129 - .L_128)
.L_128:
        /*007c*/ 	.word	0x00000000
        /*0080*/ 	.short	0x0002
        /*0082*/ 	.short	0x000c
        /*0084*/ 	.byte	0x00, 0xf0, 0x05, 0x00


	//----- nvinfo : EIATTR_KPARAM_INFO
	.align		4
.L_129:
        /*0088*/ 	.byte	0x04, 0x17
        /*008a*/ 	.short	(.L_131 - .L_130)
.L_130:
        /*008c*/ 	.word	0x00000000
        /*0090*/ 	.short	0x0001
        /*0092*/ 	.short	0x0008
        /*0094*/ 	.byte	0x00, 0xf0, 0x11, 0x00


	//----- nvinfo : EIATTR_KPARAM_INFO
	.align		4
.L_131:
        /*0098*/ 	.byte	0x04, 0x17
        /*009a*/ 	.short	(.L_133 - .L_132)
.L_132:
        /*009c*/ 	.word	0x00000000
        /*00a0*/ 	.short	0x0000
        /*00a2*/ 	.short	0x0000
        /*00a4*/ 	.byte	0x00, 0xf5, 0x21, 0x00


	//----- nvinfo : EIATTR_SPARSE_MMA_MASK
	.align		4
.L_133:
        /*00a8*/ 	.byte	0x03, 0x50
        /*00aa*/ 	.short	0x0000


	//----- nvinfo : EIATTR_MAXREG_COUNT
	.align		4
        /*00ac*/ 	.byte	0x03, 0x1b
        /*00ae*/ 	.short	0x00ff


	//----- nvinfo : EIATTR_MERCURY_ISA_VERSION
	.align		4
        /*00b0*/ 	.byte	0x03, 0x5f
        /*00b2*/ 	.short	0x0101


	//----- nvinfo : EIATTR_VRC_CTA_INIT_COUNT
	.align		4
        /*00b4*/ 	.byte	0x02, 0x4a
	.zero		1
	.zero		1


	//----- nvinfo : EIATTR_EXIT_INSTR_OFFSETS
	.align		4
        /*00b8*/ 	.byte	0x04, 0x1c
        /*00ba*/ 	.short	(.L_135 - .L_134)


	//   ....[0]....
.L_134:
        /*00bc*/ 	.word	0x000000d0


	//   ....[1]....
        /*00c0*/ 	.word	0x00000390


	//----- nvinfo : EIATTR_CBANK_PARAM_SIZE
	.align		4
.L_135:
        /*00c4*/ 	.byte	0x03, 0x19
        /*00c6*/ 	.short	0x0028


	//----- nvinfo : EIATTR_PARAM_CBANK
	.align		4
        /*00c8*/ 	.byte	0x04, 0x0a
        /*00ca*/ 	.short	(.L_137 - .L_136)
	.align		4
.L_136:
        /*00cc*/ 	.word	index@(.nv.constant0._Z22addC_8u_AC4RSfs_kernelPKhihhhPhiiii)
        /*00d0*/ 	.short	0x0380
        /*00d2*/ 	.short	0x0028


	//----- nvinfo : EIATTR_SW_WAR
	.align		4
.L_137:
        /*00d4*/ 	.byte	0x04, 0x36
        /*00d6*/ 	.short	(.L_139 - .L_138)
.L_138:
        /*00d8*/ 	.word	0x00000008
.L_139:


//--------------------- .nv.info._Z21addC_8u_C4RSfs_kernelPKhihhhhPhiiii --------------------------
	.section	.nv.info._Z21addC_8u_C4RSfs_kernelPKhihhhhPhiiii,"",@"SHT_CUDA_INFO"
	.sectionflags	@""
	.align	4


	//----- nvinfo : EIATTR_CUDA_API_VERSION
	.align		4
        /*0000*/ 	.byte	0x04, 0x37
        /*0002*/ 	.short	(.L_141 - .L_140)
.L_140:
        /*0004*/ 	.word	0x00000082


	//----- nvinfo : EIATTR_KPARAM_INFO
	.align		4
.L_141:
        /*0008*/ 	.byte	0x04, 0x17
        /*000a*/ 	.short	(.L_143 - .L_142)
.L_142:
        /*000c*/ 	.word	0x00000000
        /*0010*/ 	.short	0x000a
        /*0012*/ 	.short	0x0024
        /*0014*/ 	.byte	0x00, 0xf0, 0x11, 0x00


	//----- nvinfo : EIATTR_KPARAM_INFO
	.align		4
.L_143:
        /*0018*/ 	.byte	0x04, 0x17
        /*001a*/ 	.short	(.L_145 - .L_144)
.L_144:
        /*001c*/ 	.word	0x00000000
        /*0020*/ 	.short	0x0009
        /*0022*/ 	.short	0x0020
        /*0024*/ 	.byte	0x00, 0xf0, 0x11, 0x00


	//----- nvinfo : EIATTR_KPARAM_INFO
	.align		4
.L_145:
        /*0028*/ 	.byte	0x04, 0x17
        /*002a*/ 	.short	(.L_147 - .L_146)
.L_146:
        /*002c*/ 	.word	0x00000000
        /*0030*/ 	.short	0x0008
        /*0032*/ 	.short	0x001c
        /*0034*/ 	.byte	0x00, 0xf0, 0x11, 0x00


	//----- nvinfo : EIATTR_KPARAM_INFO
	.align		4
.L_147:
        /*0038*/ 	.byte	0x04, 0x17
        /*003a*/ 	.short	(.L_149 - .L_148)
.L_148:
        /*003c*/ 	.word	0x00000000
        /*0040*/ 	.short	0x0007
        /*0042*/ 	.short	0x0018
        /*0044*/ 	.byte	0x00, 0xf0, 0x11, 0x00


	//----- nvinfo : EIATTR_KPARAM_INFO
	.align		4
.L_149:
        /*0048*/ 	.byte	0x04, 0x17
        /*004a*/ 	.short	(.L_151 - .L_150)
.L_150:
        /*004c*/ 	.word	0x00000000
        /*0050*/ 	.short	0x0006
        /*0052*/ 	.short	0x0010
        /*0054*/ 	.byte	0x00, 0xf5, 0x21, 0x00


	//----- nvinfo : EIATTR_KPARAM_INFO
	.align		4
.L_151:
        /*0058*/ 	.byte	0x04, 0x17
        /*005a*/ 	.short	(.L_153 - .L_152)
.L_152:
        /*005c*/ 	.word	0x00000000
        /*0060*/ 	.short	0x0005
        /*0062*/ 	.short	0x000f
        /*0064*/ 	.byte	0x00, 0xf0, 0x05, 0x00


	//----- nvinfo : EIATTR_KPARAM_INFO
	.align		4
.L_153:
        /*0068*/ 	.byte	0x04, 0x17
        /*006a*/ 	.short	(.L_155 - .L_154)
.L_154:
        /*006c*/ 	.word	0x00000000
        /*0070*/ 	.short	0x0004
        /*0072*/ 	.short	0x000e
        /*0074*/ 	.byte	0x00, 0xf0, 0x05, 0x00


	//----- nvinfo : EIATTR_KPARAM_INFO
	.align		4
.L_155:
        /*0078*/ 	.byte	0x04, 0x17
        /*007a*/ 	.short	(.L_157 - .L_156)
.L_156:
        /*007c*/ 	.word	0x00000000
        /*0080*/ 	.short	0x0003
        /*0082*/ 	.short	0x000d
        /*0084*/ 	.byte	0x00, 0xf0, 0x05, 0x00


	//----- nvinfo : EIATTR_KPARAM_INFO
	.align		4
.L_157:
        /*0088*/ 	.byte	0x04, 0x17
        /*008a*/ 	.short	(.L_159 - .L_158)
.L_158:
        /*008c*/ 	.word	0x00000000
        /*0090*/ 	.short	0x0002
        /*0092*/ 	.short	0x000c
        /*0094*/ 	.byte	0x00, 0xf0, 0x05, 0x00


	//----- nvinfo : EIATTR_KPARAM_INFO
	.align		4
.L_159:
        /*0098*/ 	.byte	0x04, 0x17
        /*009a*/ 	.short	(.L_161 - .L_160)
.L_160:
        /*009c*/ 	.word	0x00000000
        /*00a0*/ 	.short	0x0001
        /*00a2*/ 	.short	0x0008
        /*00a4*/ 	.byte	0x00, 0xf0, 0x11, 0x00


	//----- nvinfo : EIATTR_KPARAM_INFO
	.align		4
.L_161:
        /*00a8*/ 	.byte	0x04, 0x17
        /*00aa*/ 	.short	(.L_163 - .L_162)
.L_162:
        /*00ac*/ 	.word	0x00000000
        /*00b0*/ 	.short	0x0000
        /*00b2*/ 	.short	0x0000
        /*00b4*/ 	.byte	0x00, 0xf5, 0x21, 0x00


	//----- nvinfo : EIATTR_SPARSE_MMA_MASK
	.align		4
.L_163:
        /*00b8*/ 	.byte	0x03, 0x50
        /*00ba*/ 	.short	0x0000


	//----- nvinfo : EIATTR_MAXREG_COUNT
	.align		4
        /*00bc*/ 	.byte	0x03, 0x1b
        /*00be*/ 	.short	0x00ff


	//----- nvinfo : EIATTR_MERCURY_ISA_VERSION
	.align		4
        /*00c0*/ 	.byte	0x03, 0x5f
        /*00c2*/ 	.short	0x0101


	//----- nvinfo : EIATTR_VRC_CTA_INIT_COUNT
	.align		4
        /*00c4*/ 	.byte	0x02, 0x4a
	.zero		1
	.zero		1


	//----- nvinfo : EIATTR_EXIT_INSTR_OFFSETS
	.align		4
        /*00c8*/ 	.byte	0x04, 0x1c
        /*00ca*/ 	.short	(.L_165 - .L_164)


	//   ....[0]....
.L_164:
        /*00cc*/ 	.word	0x000000d0


	//   ....[1]....
        /*00d0*/ 	.word	0x000003e0


	//----- nvinfo : EIATTR_CBANK_PARAM_SIZE
	.align		4
.L_165:
        /*00d4*/ 	.byte	0x03, 0x19
        /*00d6*/ 	.short	0x0028


	//----- nvinfo : EIATTR_PARAM_CBANK
	.align		4
        /*00d8*/ 	.byte	0x04, 0x0a
        /*00da*/ 	.short	(.L_167 - .L_166)
	.align		4
.L_166:
        /*00dc*/ 	.word	index@(.nv.constant0._Z21addC_8u_C4RSfs_kernelPKhihhhhPhiiii)
        /*00e0*/ 	.short	0x0380
        /*00e2*/ 	.short	0x0028


	//----- nvinfo : EIATTR_SW_WAR
	.align		4
.L_167:
        /*00e4*/ 	.byte	0x04, 0x36
        /*00e6*/ 	.short	(.L_169 - .L_168)
.L_168:
        /*00e8*/ 	.word	0x00000008
.L_169:


//--------------------- .nv.info._Z21addC_8u_C3RSfs_kernelPKhihhhPhiiii --------------------------
	.section	.nv.info._Z21addC_8u_C3RSfs_kernelPKhihhhPhiiii,"",@"SHT_CUDA_INFO"
	.sectionflags	@""
	.align	4


	//----- nvinfo : EIATTR_CUDA_API_VERSION
	.align		4
        /*0000*/ 	.byte	0x04, 0x37
        /*0002*/ 	.short	(.L_171 - .L_170)
.L_170:
        /*0004*/ 	.word	0x00000082


	//----- nvinfo : EIATTR_KPARAM_INFO
	.align		4
.L_171:
        /*0008*/ 	.byte	0x04, 0x17
        /*000a*/ 	.short	(.L_173 - .L_172)
.L_172:
        /*000c*/ 	.word	0x00000000
        /*0010*/ 	.short	0x0009
        /*0012*/ 	.short	0x0024
        /*0014*/ 	.byte	0x00, 0xf0, 0x11, 0x00


	//----- nvinfo : EIATTR_KPARAM_INFO
	.align		4
.L_173:
        /*0018*/ 	.byte	0x04, 0x17
        /*001a*/ 	.short	(.L_175 - .L_174)
.L_174:
        /*001c*/ 	.word	0x00000000
        /*0020*/ 	.short	0x0008
        /*0022*/ 	.short	0x0020
        /*0024*/ 	.byte	0x00, 0xf0, 0x11, 0x00


	//----- nvinfo : EIATTR_KPARAM_INFO
	.align		4
.L_175:
        /*0028*/ 	.byte	0x04, 0x17
        /*002a*/ 	.short	(.L_177 - .L_176)
.L_176:
        /*002c*/ 	.word	0x00000000
        /*0030*/ 	.short	0x0007
        /*0032*/ 	.short	0x001c
        /*0034*/ 	.byte	0x00, 0xf0, 0x11, 0x00


	//----- nvinfo : EIATTR_KPARAM_INFO
	.align		4
.L_177:
        /*0038*/ 	.byte	0x04, 0x17
        /*003a*/ 	.short	(.L_179 - .L_178)
.L_178:
        /*003c*/ 	.word	0x00000000
        /*0040*/ 	.short	0x0006
        /*0042*/ 	.short	0x0018
        /*0044*/ 	.byte	0x00, 0xf0, 0x11, 0x00


	//----- nvinfo : EIATTR_KPARAM_INFO
	.align		4
.L_179:
        /*0048*/ 	.byte	0x04, 0x17
        /*004a*/ 	.short	(.L_181 - .L_180)
.L_180:
        /*004c*/ 	.word	0x00000000
        /*0050*/ 	.short	0x0005
        /*0052*/ 	.short	0x0010
        /*0054*/ 	.byte	0x00, 0xf5, 0x21, 0x00


	//----- nvinfo : EIATTR_KPARAM_INFO
	.align		4
.L_181:
        /*0058*/ 	.byte	0x04, 0x17
        /*005a*/ 	.short	(.L_183 - .L_182)
.L_182:
        /*005c*/ 	.word	0x00000000
        /*0060*/ 	.short	0x0004
        /*0062*/ 	.short	0x000e
        /*0064*/ 	.byte	0x00, 0xf0, 0x05, 0x00


	//----- nvinfo : EIATTR_KPARAM_INFO
	.align		4
.L_183:
        /*0068*/ 	.byte	0x04, 0x17
        /*006a*/ 	.short	(.L_185 - .L_184)
.L_184:
        /*006c*/ 	.word	0x00000000
        /*0070*/ 	.short	0x0003
        /*0072*/ 	.short	0x000d
        /*0074*/ 	.byte	0x00, 0xf0, 0x05, 0x00


	//----- nvinfo : EIATTR_KPARAM_INFO
	.align		4
.L_185:
        /*0078*/ 	.byte	0x04, 0x17
        /*007a*/ 	.short	(.L_187 - .L_186)
.L_186:
        /*007c*/ 	.word	0x00000000
        /*0080*/ 	.short	0x0002
        /*0082*/ 	.short	0x000c
        /*0084*/ 	.byte	0x00, 0xf0, 0x05, 0x00


	//----- nvinfo : EIATTR_KPARAM_INFO
	.align		4
.L_187:
        /*0088*/ 	.byte	0x04, 0x17
        /*008a*/ 	.short	(.L_189 - .L_188)
.L_188:
        /*008c*/ 	.word	0x00000000
        /*0090*/ 	.short	0x0001
        /*0092*/ 	.short	0x0008
        /*0094*/ 	.byte	0x00, 0xf0, 0x11, 0x00


	//----- nvinfo : EIATTR_KPARAM_INFO
	.align		4
.L_189:
        /*0098*/ 	.byte	0x04, 0x17
        /*009a*/ 	.short	(.L_191 - .L_190)
.L_190:
        /*009c*/ 	.word	0x00000000
        /*00a0*/ 	.short	0x0000
        /*00a2*/ 	.short	0x0000
        /*00a4*/ 	.byte	0x00, 0xf5, 0x21, 0x00


	//----- nvinfo : EIATTR_SPARSE_MMA_MASK
	.align		4
.L_191:
        /*00a8*/ 	.byte	0x03, 0x50
        /*00aa*/ 	.short	0x0000


	//----- nvinfo : EIATTR_MAXREG_COUNT
	.align		4
        /*00ac*/ 	.byte	0x03, 0x1b
        /*00ae*/ 	.short	0x00ff


	//----- nvinfo : EIATTR_MERCURY_ISA_VERSION
	.align		4
        /*00b0*/ 	.byte	0x03, 0x5f
        /*00b2*/ 	.short	0x0101


	//----- nvinfo : EIATTR_VRC_CTA_INIT_COUNT
	.align		4
        /*00b4*/ 	.byte	0x02, 0x4a
	.zero		1
	.zero		1


	//----- nvinfo : EIATTR_EXIT_INSTR_OFFSETS
	.align		4
        /*00b8*/ 	.byte	0x04, 0x1c
        /*00ba*/ 	.short	(.L_193 - .L_192)


	//   ....[0]....
.L_192:
        /*00bc*/ 	.word	0x000000d0


	//   ....[1]....
        /*00c0*/ 	.word	0x00000370


	//----- nvinfo : EIATTR_CBANK_PARAM_SIZE
	.align		4
.L_193:
        /*00c4*/ 	.byte	0x03, 0x19
        /*00c6*/ 	.short	0x0028


	//----- nvinfo : EIATTR_PARAM_CBANK
	.align		4
        /*00c8*/ 	.byte	0x04, 0x0a
        /*00ca*/ 	.short	(.L_195 - .L_194)
	.align		4
.L_194:
        /*00cc*/ 	.word	index@(.nv.constant0._Z21addC_8u_C3RSfs_kernelPKhihhhPhiiii)
        /*00d0*/ 	.short	0x0380
        /*00d2*/ 	.short	0x0028


	//----- nvinfo : EIATTR_SW_WAR
	.align		4
.L_195:
        /*00d4*/ 	.byte	0x04, 0x36
        /*00d6*/ 	.short	(.L_197 - .L_196)
.L_196:
        /*00d8*/ 	.word	0x00000008
.L_197:


//--------------------- .nv.info._Z21addC_8u_C1RSfs_kernelPKhihPhiiii --------------------------
	.section	.nv.info._Z21addC_8u_C1RSfs_kernelPKhihPhiiii,"",@"SHT_CUDA_INFO"
	.sectionflags	@""
	.align	4


	//----- nvinfo : EIATTR_CUDA_API_VERSION
	.align		4
        /*0000*/ 	.byte	0x04, 0x37
        /*0002*/ 	.short	(.L_199 - .L_198)
.L_198:
        /*0004*/ 	.word	0x00000082


	//----- nvinfo : EIATTR_KPARAM_INFO
	.align		4
.L_199:
        /*0008*/ 	.byte	0x04, 0x17
        /*000a*/ 	.short	(.L_201 - .L_200)
.L_200:
        /*000c*/ 	.word	0x00000000
        /*0010*/ 	.short	0x0007
        /*0012*/ 	.short	0x0024
        /*0014*/ 	.byte	0x00, 0xf0, 0x11, 0x00


	//----- nvinfo : EIATTR_KPARAM_INFO
	.align		4
.L_201:
        /*0018*/ 	.byte	0x04, 0x17
        /*001a*/ 	.short	(.L_203 - .L_202)
.L_202:
        /*001c*/ 	.word	0x00000000
        /*0020*/ 	.short	0x0006
        /*0022*/ 	.short	0x0020
        /*0024*/ 	.byte	0x00, 0xf0, 0x11, 0x00


	//----- nvinfo : EIATTR_KPARAM_INFO
	.align		4
.L_203:
        /*0028*/ 	.byte	0x04, 0x17
        /*002a*/ 	.short	(.L_205 - .L_204)
.L_204:
        /*002c*/ 	.word	0x00000000
        /*0030*/ 	.short	0x0005
        /*0032*/ 	.short	0x001c
        /*0034*/ 	.byte	0x00, 0xf0, 0x11, 0x00


	//----- nvinfo : EIATTR_KPARAM_INFO
	.align		4
.L_205:
        /*0038*/ 	.byte	0x04, 0x17
        /*003a*/ 	.short	(.L_207 - .L_206)
.L_206:
        /*003c*/ 	.word	0x00000000
        /*0040*/ 	.short	0x0004
        /*0042*/ 	.short	0x0018
        /*0044*/ 	.byte	0x00, 0xf0, 0x11, 0x00


	//----- nvinfo : EIATTR_KPARAM_INFO
	.align		4
.L_207:
        /*0048*/ 	.byte	0x04, 0x17
        /*004a*/ 	.short	(.L_209 - .L_208)
.L_208:
        /*004c*/ 	.word	0x00000000
        /*0050*/ 	.short	0x0003
        /*0052*/ 	.short	0x0010
        /*0054*/ 	.byte	0x00, 0xf5, 0x21, 0x00


	//----- nvinfo : EIATTR_KPARAM_INFO
	.align		4
.L_209:
        /*0058*/ 	.byte	0x04, 0x17
        /*005a*/ 	.short	(.L_211 - .L_210)
.L_210:
        /*005c*/ 	.word	0x00000000
        /*0060*/ 	.short	0x0002
        /*0062*/ 	.short	0x000c
        /*0064*/ 	.byte	0x00, 0xf0, 0x05, 0x00


	//----- nvinfo : EIATTR_KPARAM_INFO
	.align		4
.L_211:
        /*0068*/ 	.byte	0x04, 0x17
        /*006a*/ 	.short	(.L_213 - .L_212)
.L_212:
        /*006c*/ 	.word	0x00000000
        /*0070*/ 	.short	0x0001
        /*0072*/ 	.short	0x0008
        /*0074*/ 	.byte	0x00, 0xf0, 0x11, 0x00


	//----- nvinfo : EIATTR_KPARAM_INFO
	.align		4
.L_213:
        /*0078*/ 	.byte	0x04, 0x17
        /*007a*/ 	.short	(.L_215 - .L_214)
.L_214:
        /*007c*/ 	.word	0x00000000
        /*0080*/ 	.short	0x0000
        /*0082*/ 	.short	0x0000
        /*0084*/ 	.byte	0x00, 0xf5, 0x21, 0x00


	//----- nvinfo : EIATTR_SPARSE_MMA_MASK
	.align		4
.L_215:
        /*0088*/ 	.byte	0x03, 0x50
        /*008a*/ 	.short	0x0000


	//----- nvinfo : EIATTR_MAXREG_COUNT
	.align		4
        /*008c*/ 	.byte	0x03, 0x1b
        /*008e*/ 	.short	0x00ff


	//----- nvinfo : EIATTR_MERCURY_ISA_VERSION
	.align		4
        /*0090*/ 	.byte	0x03, 0x5f
        /*0092*/ 	.short	0x0101


	//----- nvinfo : EIATTR_VRC_CTA_INIT_COUNT
	.align		4
        /*0094*/ 	.byte	0x02, 0x4a
	.zero		1
	.zero		1


	//----- nvinfo : EIATTR_EXIT_INSTR_OFFSETS
	.align		4
        /*0098*/ 	.byte	0x04, 0x1c
        /*009a*/ 	.short	(.L_217 - .L_216)


	//   ....[0]....
.L_216:
        /*009c*/ 	.word	0x000000d0


	//   ....[1]....
        /*00a0*/ 	.word	0x00000280


	//----- nvinfo : EIATTR_CBANK_PARAM_SIZE
	.align		4
.L_217:
        /*00a4*/ 	.byte	0x03, 0x19
        /*00a6*/ 	.short	0x0028


	//----- nvinfo : EIATTR_PARAM_CBANK
	.align		4
        /*00a8*/ 	.byte	0x04, 0x0a
        /*00aa*/ 	.short	(.L_219 - .L_218)
	.align		4
.L_218:
        /*00ac*/ 	.word	index@(.nv.constant0._Z21addC_8u_C1RSfs_kernelPKhihPhiiii)
        /*00b0*/ 	.short	0x0380
        /*00b2*/ 	.short	0x0028


	//----- nvinfo : EIATTR_SW_WAR
	.align		4
.L_219:
        /*00b4*/ 	.byte	0x04, 0x36
        /*00b6*/ 	.short	(.L_221 - .L_220)
.L_220:
        /*00b8*/ 	.word	0x00000008
.L_221:


//--------------------- .nv.callgraph             --------------------------
	.section	.nv.callgraph,"",@"SHT_CUDA_CALLGRAPH"
	.align	4
	.sectionentsize	8
	.align		4
        /*0000*/ 	.word	0x00000000
	.align		4
        /*0004*/ 	.word	0xffffffff
	.align		4
        /*0008*/ 	.word	0x00000000
	.align		4
        /*000c*/ 	.word	0xfffffffe
	.align		4
        /*0010*/ 	.word	0x00000000
	.align		4
        /*0014*/ 	.word	0xfffffffd
	.align		4
        /*0018*/ 	.word	0x00000000
	.align		4
        /*001c*/ 	.word	0xfffffffc


//--------------------- .text._Z19addC_32f_C1R_kernelPKfifPfiii --------------------------
	.section	.text._Z19addC_32f_C1R_kernelPKfifPfiii,"ax",@progbits
	.align	128
        .global         _Z19addC_32f_C1R_kernelPKfifPfiii
        .type           _Z19addC_32f_C1R_kernelPKfifPfiii,@function
        .size           _Z19addC_32f_C1R_kernelPKfifPfiii,(.L_x_7 - _Z19addC_32f_C1R_kernelPKfifPfiii)
        .other          _Z19addC_32f_C1R_kernelPKfifPfiii,@"STO_CUDA_ENTRY STV_DEFAULT"
_Z19addC_32f_C1R_kernelPKfifPfiii:
.text._Z19addC_32f_C1R_kernelPKfifPfiii:
[----:B------:R-:W-:Y:S01]  /*0000*/  LDC R1, c[0x0][0x37c] ;  /* 0x0000df00ff017b82 */ /* 0x000fe20000000800 */
[----:B------:R-:W0:Y:S07]  /*0010*/  S2R R3, SR_TID.Y ;  /* 0x0000000000037919 */ /* 0x000e2e0000002200 */
[----:B------:R-:W1:Y:S01]  /*0020*/  LDC R7, c[0x0][0x360] ;  /* 0x0000d800ff077b82 */ /* 0x000e620000000800 */
[----:B------:R-:W2:Y:S01]  /*0030*/  LDCU UR6, c[0x0][0x3a0] ;  /* 0x00007400ff0677ac */ /* 0x000ea20008000800 */
[----:B------:R-:W1:Y:S01]  /*0040*/  S2R R2, SR_TID.X ;  /* 0x0000000000027919 */ /* 0x000e620000002100 */
[----:B------:R-:W3:Y:S05]  /*0050*/  LDCU UR7, c[0x0][0x39c] ;  /* 0x00007380ff0777ac */ /* 0x000eea0008000800 */
[----:B------:R-:W0:Y:S08]  /*0060*/  S2UR UR5, SR_CTAID.Y ;  /* 0x00000000000579c3 */ /* 0x000e300000002600 */
[----:B------:R-:W0:Y:S08]  /*0070*/  LDC R0, c[0x0][0x364] ;  /* 0x0000d900ff007b82 */ /* 0x000e300000000800 */
[----:B------:R-:W1:Y:S01]  /*0080*/  S2UR UR4, SR_CTAID.X ;  /* 0x00000000000479c3 */ /* 0x000e620000002500 */
[----:B0-----:R-:W-:-:S05]  /*0090*/  IMAD R0, R0, UR5, R3 ;  /* 0x0000000500007c24 */ /* 0x001fca000f8e0203 */
[----:B--2---:R-:W-:Y:S01]  /*00a0*/  ISETP.GE.AND P0, PT, R0, UR6, PT ;  /* 0x0000000600007c0c */ /* 0x004fe2000bf06270 */
[----:B-1----:R-:W-:-:S05]  /*00b0*/  IMAD R7, R7, UR4, R2 ;  /* 0x0000000407077c24 */ /* 0x002fca000f8e0202 */
[----:B---3--:R-:W-:-:S13]  /*00c0*/  ISETP.GE.OR P0, PT, R7, UR7, P0 ;  /* 0x0000000707007c0c */ /* 0x008fda0008706670 */
[----:B------:R-:W-:Y:S05]  /*00d0*/  @P0 EXIT ;  /* 0x000000000000094d */ /* 0x000fea0003800000 */
[----:B------:R-:W0:Y:S01]  /*00e0*/  LDCU.128 UR8, c[0x0][0x380] ;  /* 0x00007000ff0877ac */ /* 0x000e220008000c00 */
[----:B------:R-:W1:Y:S01]  /*00f0*/  LDCU.64 UR4, c[0x0][0x358] ;  /* 0x00006b00ff0477ac */ /* 0x000e620008000a00 */
[----:B------:R-:W2:Y:S01]  /*0100*/  LDCU UR6, c[0x0][0x398] ;  /* 0x00007300ff0677ac */ /* 0x000ea20008000800 */
[----:B0-----:R-:W-:-:S05]  /*0110*/  IMAD R3, R0, UR10, RZ ;  /* 0x0000000a00037c24 */ /* 0x001fca000f8e02ff */
[----:B------:R-:W-:-:S04]  /*0120*/  IADD3 R2, P0, PT, R3, UR8, RZ ;  /* 0x0000000803027c10 */ /* 0x000fc8000ff1e0ff */
[----:B------:R-:W-:Y:S01]  /*0130*/  LEA.HI.X.SX32 R3, R3, UR9, 0x1, P0 ;  /* 0x0000000903037c11 */ /* 0x000fe200080f0eff */
[----:B------:R-:W0:Y:S02]  /*0140*/  LDCU.64 UR8, c[0x0][0x390] ;  /* 0x00007200ff0877ac */ /* 0x000e240008000a00 */
[----:B------:R-:W-:-:S06]  /*0150*/  IMAD.WIDE R2, R7, 0x4, R2 ;  /* 0x0000000407027825 */ /* 0x000fcc00078e0202 */
[----:B-1----:R-:W3:Y:S01]  /*0160*/  LDG.E.CONSTANT R2, desc[UR4][R2.64] ;  /* 0x0000000402027981 */ /* 0x002ee2000c1e9900 */
[----:B--2---:R-:W-:-:S05]  /*0170*/  IMAD R0, R0, UR6, RZ ;  /* 0x0000000600007c24 */ /* 0x004fca000f8e02ff */
[----:B0-----:R-:W-:-:S04]  /*0180*/  IADD3 R4, P0, PT, R0, UR8, RZ ;  /* 0x0000000800047c10 */ /* 0x001fc8000ff1e0ff */
[----:B------:R-:W-:-:S03]  /*0190*/  LEA.HI.X.SX32 R5, R0, UR9, 0x1, P0 ;  /* 0x0000000900057c11 */ /* 0x000fc600080f0eff */
[----:B------:R-:W-:-:S04]  /*01a0*/  IMAD.WIDE R4, R7, 0x4, R4 ;  /* 0x0000000407047825 */ /* 0x000fc800078e0204 */
[----:B---3--:R-:W-:-:S05]  /*01b0*/  FADD R7, R2, UR11 ;  /* 0x0000000b02077e21 */ /* 0x008fca0008000000 */
[----:B------:R-:W-:Y:S01]  /*01c0*/  STG.E desc[UR4][R4.64], R7 ;  /* 0x0000000704007986 */ /* 0x000fe2000c101904 */
[----:B------:R-:W-:Y:S05]  /*01d0*/  EXIT ;  /* 0x000000000000794d */ /* 0x000fea0003800000 */
.L_x_0:
[----:B------:R-:W-:-:S00]  /*01e0*/  BRA `(.L_x_0) ;  /* 0xfffffffc00fc7947 */ /* 0x000fc0000383ffff */
[----:B------:R-:W-:-:S00]  /*01f0*/  NOP ;  /* 0x0000000000007918 */ /* 0x000fc00000000000 */
        /* <DEDUP_REMOVED lines=8> */
.L_x_7:


//--------------------- .text._Z22addC_16s_C1RSfs_kernelPKsisPsiiii --------------------------
	.section	.text._Z22addC_16s_C1RSfs_kernelPKsisPsiiii,"ax",@progbits
	.align	128
        .global         _Z22addC_16s_C1RSfs_kernelPKsisPsiiii
        .type           _Z22addC_16s_C1RSfs_kernelPKsisPsiiii,@function
        .size           _Z22addC_16s_C1RSfs_kernelPKsisPsiiii,(.L_x_8 - _Z22addC_16s_C1RSfs_kernelPKsisPsiiii)
        .other          _Z22addC_16s_C1RSfs_kernelPKsisPsiiii,@"STO_CUDA_ENTRY STV_DEFAULT"
_Z22addC_16s_C1RSfs_kernelPKsisPsiiii:
.text._Z22addC_16s_C1RSfs_kernelPKsisPsiiii:
        /* <DEDUP_REMOVED lines=14> */
[----:B------:R-:W0:Y:S01]  /*00e0*/  LDCU UR4, c[0x0][0x388] ;  /* 0x00007100ff0477ac */ /* 0x000e220008000800 */
[----:B------:R-:W1:Y:S01]  /*00f0*/  LDCU.64 UR6, c[0x0][0x380] ;  /* 0x00007000ff0677ac */ /* 0x000e620008000a00 */
[----:B------:R-:W2:Y:S01]  /*0100*/  LDCU.64 UR8, c[0x0][0x358] ;  /* 0x00006b00ff0877ac */ /* 0x000ea20008000a00 */
[----:B------:R-:W3:Y:S01]  /*0110*/  LDCU UR12, c[0x0][0x3a4] ;  /* 0x00007480ff0c77ac */ /* 0x000ee20008000800 */
[----:B------:R-:W4:Y:S01]  /*0120*/  LDCU.64 UR10, c[0x0][0x390] ;  /* 0x00007200ff0a77ac */ /* 0x000f220008000a00 */
[----:B0-----:R-:W-:Y:S01]  /*0130*/  IMAD R3, R0, UR4, RZ ;  /* 0x0000000400037c24 */ /* 0x001fe2000f8e02ff */
[----:B------:R-:W0:Y:S04]  /*0140*/  LDCU.U16 UR4, c[0x0][0x38c] ;  /* 0x00007180ff0477ac */ /* 0x000e280008000400 */
[----:B-1----:R-:W-:-:S04]  /*0150*/  IADD3 R2, P0, PT, R3, UR6, RZ ;  /* 0x0000000603027c10 */ /* 0x002fc8000ff1e0ff */
[----:B------:R-:W-:Y:S01]  /*0160*/  LEA.HI.X.SX32 R3, R3, UR7, 0x1, P0 ;  /* 0x0000000703037c11 */ /* 0x000fe200080f0eff */
[----:B------:R-:W1:Y:S02]  /*0170*/  LDCU UR7, c[0x0][0x398] ;  /* 0x00007300ff0777ac */ /* 0x000e640008000800 */
[----:B------:R-:W-:-:S06]  /*0180*/  IMAD.WIDE R2, R5, 0x2, R2 ;  /* 0x0000000205027825 */ /* 0x000fcc00078e0202 */
[----:B--2---:R-:W2:Y:S01]  /*0190*/  LDG.E.U16.CONSTANT R2, desc[UR8][R2.64] ;  /* 0x0000000802027981 */ /* 0x004ea2000c1e9500 */
[----:B0-----:R-:W-:Y:S01]  /*01a0*/  UPRMT UR4, UR4, 0x9910, URZ ;  /* 0x0000991004047896 */ /* 0x001fe200080000ff */
[----:B---3--:R-:W-:Y:S01]  /*01b0*/  ISETP.LT.AND P0, PT, RZ, UR12, PT ;  /* 0x0000000cff007c0c */ /* 0x008fe2000bf01270 */
[----:B------:R-:W-:Y:S01]  /*01c0*/  UIADD3 UR5, UPT, UPT, UR12, -0x1, URZ ;  /* 0xffffffff0c057890 */ /* 0x000fe2000fffe0ff */
[----:B------:R-:W-:-:S03]  /*01d0*/  UMOV UR6, 0x1 ;  /* 0x0000000100067882 */ /* 0x000fc60000000000 */
[----:B------:R-:W-:Y:S01]  /*01e0*/  USHF.L.U32 UR5, UR6, UR5, URZ ;  /* 0x0000000506057299 */ /* 0x000fe200080006ff */
[----:B-1----:R-:W-:Y:S01]  /*01f0*/  IMAD R0, R0, UR7, RZ ;  /* 0x0000000700007c24 */ /* 0x002fe2000f8e02ff */
[----:B--2---:R-:W-:-:S05]  /*0200*/  PRMT R2, R2, 0x9910, RZ ;  /* 0x0000991002027816 */ /* 0x004fca00000000ff */
[----:B------:R-:W-:Y:S01]  /*0210*/  VIADD R4, R2, UR4 ;  /* 0x0000000402047c36 */ /* 0x000fe20008000000 */
[----:B----4-:R-:W-:-:S03]  /*0220*/  IADD3 R2, P1, PT, R0, UR10, RZ ;  /* 0x0000000a00027c10 */ /* 0x010fc6000ff3e0ff */
[----:B------:R-:W-:-:S05]  /*0230*/  VIADD R3, R4, UR5 ;  /* 0x0000000504037c36 */ /* 0x000fca0008000000 */
[----:B------:R-:W-:Y:S02]  /*0240*/  @P0 SHF.R.S32.HI R4, RZ, UR12, R3 ;  /* 0x0000000cff040c19 */ /* 0x000fe40008011403 */
[----:B------:R-:W-:Y:S02]  /*0250*/  LEA.HI.X.SX32 R3, R0, UR11, 0x1, P1 ;  /* 0x0000000b00037c11 */ /* 0x000fe400088f0eff */
[----:B------:R-:W-:Y:S01]  /*0260*/  VIMNMX R4, PT, PT, R4, 0x7fff, PT ;  /* 0x00007fff04047848 */ /* 0x000fe20003fe0100 */
[----:B------:R-:W-:-:S03]  /*0270*/  IMAD.WIDE R2, R5, 0x2, R2 ;  /* 0x0000000205027825 */ /* 0x000fc600078e0202 */
[----:B------:R-:W-:-:S05]  /*0280*/  VIMNMX R5, PT, PT, R4, -0x8000, !PT ;  /* 0xffff800004057848 */ /* 0x000fca0007fe0100 */
[----:B------:R-:W-:Y:S01]  /*0290*/  STG.E.U16 desc[UR8][R2.64], R5 ;  /* 0x0000000502007986 */ /* 0x000fe2000c101508 */
[----:B------:R-:W-:Y:S05]  /*02a0*/  EXIT ;  /* 0x000000000000794d */ /* 0x000fea0003800000 */
.L_x_1:
        /* <DEDUP_REMOVED lines=13> */
.L_x_8:


//--------------------- .text._Z22addC_16u_C1RSfs_kernelPKtitPtiiii --------------------------
	.section	.text._Z22addC_16u_C1RSfs_kernelPKtitPtiiii,"ax",@progbits
	.align	128
        .global         _Z22addC_16u_C1RSfs_kernelPKtitPtiiii
        .type           _Z22addC_16u_C1RSfs_kernelPKtitPtiiii,@function
        .size           _Z22addC_16u_C1RSfs_kernelPKtitPtiiii,(.L_x_9 - _Z22addC_16u_C1RSfs_kernelPKtitPtiiii)
        .other          _Z22addC_16u_C1RSfs_kernelPKtitPtiiii,@"STO_CUDA_ENTRY STV_DEFAULT"
_Z22addC_16u_C1RSfs_kernelPKtitPtiiii:
.text._Z22addC_16u_C1RSfs_kernelPKtitPtiiii:
        /* <DEDUP_REMOVED lines=17> */
[----:B------:R-:W3:Y:S01]  /*0110*/  LDCU UR10, c[0x0][0x398] ;  /* 0x00007300ff0a77ac */ /* 0x000ee20008000800 */
[----:B------:R-:W4:Y:S01]  /*0120*/  LDCU.64 UR12, c[0x0][0x390] ;  /* 0x00007200ff0c77ac */ /* 0x000f220008000a00 */
[----:B0-----:R-:W-:-:S05]  /*0130*/  IMAD R3, R0, UR6, RZ ;  /* 0x0000000600037c24 */ /* 0x001fca000f8e02ff */
[----:B------:R-:W-:-:S04]  /*0140*/  IADD3 R2, P0, PT, R3, UR4, RZ ;  /* 0x0000000403027c10 */ /* 0x000fc8000ff1e0ff */
[----:B------:R-:W-:-:S03]  /*0150*/  LEA.HI.X.SX32 R3, R3, UR5, 0x1, P0 ;  /* 0x0000000503037c11 */ /* 0x000fc600080f0eff */
[----:B------:R-:W-:-:S06]  /*0160*/  IMAD.WIDE R2, R5, 0x2, R2 ;  /* 0x0000000205027825 */ /* 0x000fcc00078e0202 */
[----:B-1----:R-:W5:Y:S01]  /*0170*/  LDG.E.U16.CONSTANT R2, desc[UR8][R2.64] ;  /* 0x0000000802027981 */ /* 0x002f62000c1e9500 */
[----:B------:R-:W-:Y:S01]  /*0180*/  ULOP3.LUT UR4, UR7, 0xffff, URZ, 0xc0, !UPT ;  /* 0x0000ffff07047892 */ /* 0x000fe2000f8ec0ff */
[----:B--2---:R-:W-:Y:S01]  /*0190*/  ISETP.LT.AND P0, PT, RZ, UR11, PT ;  /* 0x0000000bff007c0c */ /* 0x004fe2000bf01270 */
[----:B------:R-:W-:Y:S01]  /*01a0*/  UIADD3 UR5, UPT, UPT, UR11, -0x1, URZ ;  /* 0xffffffff0b057890 */ /* 0x000fe2000fffe0ff */
[----:B---3--:R-:W-:Y:S01]  /*01b0*/  IMAD R0, R0, UR10, RZ ;  /* 0x0000000a00007c24 */ /* 0x008fe2000f8e02ff */
[----:B------:R-:W-:Y:S02]  /*01c0*/  UMOV UR6, 0x1 ;  /* 0x0000000100067882 */ /* 0x000fe40000000000 */
[----:B------:R-:W-:Y:S01]  /*01d0*/  USHF.L.U32 UR5, UR6, UR5, URZ ;  /* 0x0000000506057299 */ /* 0x000fe200080006ff */
[----:B-----5:R-:W-:Y:S01]  /*01e0*/  VIADD R4, R2, UR4 ;  /* 0x0000000402047c36 */ /* 0x020fe20008000000 */
[----:B----4-:R-:W-:-:S04]  /*01f0*/  IADD3 R2, P1, PT, R0, UR12, RZ ;  /* 0x0000000c00027c10 */ /* 0x010fc8000ff3e0ff */
[----:B------:R-:W-:Y:S01]  /*0200*/  VIADD R6, R4, UR5 ;  /* 0x0000000504067c36 */ /* 0x000fe20008000000 */
[----:B------:R-:W-:-:S04]  /*0210*/  LEA.HI.X.SX32 R3, R0, UR13, 0x1, P1 ;  /* 0x0000000d00037c11 */ /* 0x000fc800088f0eff */
[----:B------:R-:W-:Y:S01]  /*0220*/  @P0 SHF.R.S32.HI R4, RZ, UR11, R6 ;  /* 0x0000000bff040c19 */ /* 0x000fe20008011406 */
[----:B------:R-:W-:-:S03]  /*0230*/  IMAD.WIDE R2, R5, 0x2, R2 ;  /* 0x0000000205027825 */ /* 0x000fc600078e0202 */
[----:B------:R-:W-:-:S05]  /*0240*/  VIMNMX.RELU R5, PT, PT, R4, 0xffff, PT ;  /* 0x0000ffff04057848 */ /* 0x000fca0003fe1100 */
[----:B------:R-:W-:Y:S01]  /*0250*/  STG.E.U16 desc[UR8][R2.64], R5 ;  /* 0x0000000502007986 */ /* 0x000fe2000c101508 */
[----:B------:R-:W-:Y:S05]  /*0260*/  EXIT ;  /* 0x000000000000794d */ /* 0x000fea0003800000 */
.L_x_2:
        /* <DEDUP_REMOVED lines=9> */
.L_x_9:


//--------------------- .text._Z22addC_8u_AC4RSfs_kernelPKhihhhPhiiii --------------------------
	.section	.text._Z22addC_8u_AC4RSfs_kernelPKhihhhPhiiii,"ax",@progbits
	.align	128
        .global         _Z22addC_8u_AC4RSfs_kernelPKhihhhPhiiii
        .type           _Z22addC_8u_AC4RSfs_kernelPKhihhhPhiiii,@function
        .size           _Z22addC_8u_AC4RSfs_kernelPKhihhhPhiiii,(.L_x_10 - _Z22addC_8u_AC4RSfs_kernelPKhihhhPhiiii)
        .other          _Z22addC_8u_AC4RSfs_kernelPKhihhhPhiiii,@"STO_CUDA_ENTRY STV_DEFAULT"
_Z22addC_8u_AC4RSfs_kernelPKhihhhPhiiii:
.text._Z22addC_8u_AC4RSfs_kernelPKhihhhPhiiii:
        /* <DEDUP_REMOVED lines=15> */
[----:B------:R-:W-:Y:S01]  /*00f0*/  IMAD.SHL.U32 R5, R0, 0x4, RZ ;  /* 0x0000000400057824 */ /* 0x000fe200078e00ff */
[----:B------:R-:W1:Y:S04]  /*0100*/  LDCU.64 UR8, c[0x0][0x380] ;  /* 0x00007000ff0877ac */ /* 0x000e680008000a00 */
[--C-:B------:R-:W-:Y:S01]  /*0110*/  SHF.R.S32.HI R9, RZ, 0x1f, R5.reuse ;  /* 0x0000001fff097819 */ /* 0x100fe20000011405 */
[----:B------:R-:W2:Y:S01]  /*0120*/  LDCU.64 UR6, c[0x0][0x358] ;  /* 0x00006b00ff0677ac */ /* 0x000ea20008000a00 */
[----:B------:R-:W3:Y:S01]  /*0130*/  LDCU UR14, c[0x0][0x3a4] ;  /* 0x00007480ff0e77ac */ /* 0x000ee20008000800 */
[----:B------:R-:W4:Y:S01]  /*0140*/  LDCU UR11, c[0x0][0x398] ;  /* 0x00007300ff0b77ac */ /* 0x000f220008000800 */
[----:B0-----:R-:W-:Y:S01]  /*0150*/  IMAD R2, R4, UR4, RZ ;  /* 0x0000000404027c24 */ /* 0x001fe2000f8e02ff */
[----:B------:R-:W0:Y:S04]  /*0160*/  LDCU.U8 UR10, c[0x0][0x38e] ;  /* 0x000071c0ff0a77ac */ /* 0x000e280008000000 */
[----:B------:R-:W-:Y:S01]  /*0170*/  SHF.R.S32.HI R0, RZ, 0x1f, R2 ;  /* 0x0000001fff007819 */ /* 0x000fe20000011402 */
[----:B------:R-:W5:Y:S01]  /*0180*/  LDCU.64 UR12, c[0x0][0x390] ;  /* 0x00007200ff0c77ac */ /* 0x000f620008000a00 */
[----:B-1----:R-:W-:Y:S01]  /*0190*/  IADD3 R2, P0, P1, R2, UR8, R5 ;  /* 0x0000000802027c10 */ /* 0x002fe2000f91e005 */
[----:B------:R-:W1:Y:S03]  /*01a0*/  LDCU.U8 UR8, c[0x0][0x38c] ;  /* 0x00007180ff0877ac */ /* 0x000e660008000000 */
[----:B------:R-:W-:-:S05]  /*01b0*/  IADD3.X R3, PT, PT, R0, UR9, R9, P0, P1 ;  /* 0x0000000900037c10 */ /* 0x000fca00087e2409 */
[----:B--2---:R-:W1:Y:S04]  /*01c0*/  LDG.E.U8.CONSTANT R0, desc[UR6][R2.64] ;  /* 0x0000000602007981 */ /* 0x004e68000c1e9100 */
[----:B------:R-:W2:Y:S04]  /*01d0*/  LDG.E.U8.CONSTANT R6, desc[UR6][R2.64+0x1] ;  /* 0x0000010602067981 */ /* 0x000ea8000c1e9100 */
[----:B------:R-:W0:Y:S04]  /*01e0*/  LDG.E.U8.CONSTANT R7, desc[UR6][R2.64+0x2] ;  /* 0x0000020602077981 */ /* 0x000e28000c1e9100 */
[----:B------:R5:W2:Y:S01]  /*01f0*/  LDG.E.U8.CONSTANT R11, desc[UR6][R2.64+0x3] ;  /* 0x00000306020b7981 */ /* 0x000aa2000c1e9100 */
[----:B------:R-:W2:Y:S01]  /*0200*/  LDCU.U8 UR9, c[0x0][0x38d] ;  /* 0x000071a0ff0977ac */ /* 0x000ea20008000000 */
[----:B---3--:R-:W-:Y:S01]  /*0210*/  ISETP.LT.AND P0, PT, RZ, UR14, PT ;  /* 0x0000000eff007c0c */ /* 0x008fe2000bf01270 */
[----:B----4-:R-:W-:Y:S01]  /*0220*/  IMAD R4, R4, UR11, RZ ;  /* 0x0000000b04047c24 */ /* 0x010fe2000f8e02ff */
[----:B------:R-:W-:Y:S01]  /*0230*/  UIADD3 UR4, UPT, UPT, UR14, -0x1, URZ ;  /* 0xffffffff0e047890 */ /* 0x000fe2000fffe0ff */
[----:B------:R-:W-:-:S03]  /*0240*/  UMOV UR5, 0x1 ;  /* 0x0000000100057882 */ /* 0x000fc60000000000 */
[----:B------:R-:W-:Y:S01]  /*0250*/  USHF.L.U32 UR4, UR5, UR4, URZ ;  /* 0x0000000405047299 */ /* 0x000fe200080006ff */
[----:B-----5:R-:W-:Y:S02]  /*0260*/  IADD3 R2, P1, P2, R4, UR12, R5 ;  /* 0x0000000c04027c10 */ /* 0x020fe4000fa3e005 */
[----:B------:R-:W-:Y:S01]  /*0270*/  SHF.R.S32.HI R4, RZ, 0x1f, R4 ;  /* 0x0000001fff047819 */ /* 0x000fe20000011404 */
[----:B-1----:R-:W-:Y:S02]  /*0280*/  VIADD R0, R0, UR8 ;  /* 0x0000000800007c36 */ /* 0x002fe40008000000 */
[----:B--2---:R-:W-:Y:S02]  /*0290*/  VIADD R6, R6, UR9 ;  /* 0x0000000906067c36 */ /* 0x004fe40008000000 */
[----:B------:R-:W-:Y:S02]  /*02a0*/  VIADD R3, R0, UR4 ;  /* 0x0000000400037c36 */ /* 0x000fe40008000000 */
[----:B0-----:R-:W-:-:S02]  /*02b0*/  VIADD R8, R7, UR10 ;  /* 0x0000000a07087c36 */ /* 0x001fc40008000000 */
[----:B------:R-:W-:Y:S01]  /*02c0*/  VIADD R5, R6, UR4 ;  /* 0x0000000406057c36 */ /* 0x000fe20008000000 */
[----:B------:R-:W-:Y:S01]  /*02d0*/  @P0 SHF.R.S32.HI R0, RZ, UR14, R3 ;  /* 0x0000000eff000c19 */ /* 0x000fe20008011403 */
[----:B------:R-:W-:Y:S01]  /*02e0*/  VIADD R7, R8, UR4 ;  /* 0x0000000408077c36 */ /* 0x000fe20008000000 */
[----:B------:R-:W-:Y:S02]  /*02f0*/  IADD3.X R3, PT, PT, R4, UR13, R9, P1, P2 ;  /* 0x0000000d04037c10 */ /* 0x000fe40008fe4409 */
[----:B------:R-:W-:Y:S02]  /*0300*/  @P0 SHF.R.S32.HI R6, RZ, UR14, R5 ;  /* 0x0000000eff060c19 */ /* 0x000fe40008011405 */
[----:B------:R-:W-:Y:S01]  /*0310*/  @P0 SHF.R.S32.HI R8, RZ, UR14, R7 ;  /* 0x0000000eff080c19 */ /* 0x000fe20008011407 */
[----:B------:R-:W-:Y:S01]  /*0320*/  STG.E.U8 desc[UR6][R2.64+0x3], R11 ;  /* 0x0000030b02007986 */ /* 0x000fe2000c101106 */
[----:B------:R-:W-:Y:S02]  /*0330*/  VIMNMX.RELU R5, PT, PT, R0, 0xff, PT ;  /* 0x000000ff00057848 */ /* 0x000fe40003fe1100 */
[----:B------:R-:W-:-:S02]  /*0340*/  VIMNMX.RELU R7, PT, PT, R6, 0xff, PT ;  /* 0x000000ff06077848 */ /* 0x000fc40003fe1100 */
[----:B------:R-:W-:Y:S01]  /*0350*/  VIMNMX.RELU R9, PT, PT, R8, 0xff, PT ;  /* 0x000000ff08097848 */ /* 0x000fe20003fe1100 */
[----:B------:R-:W-:Y:S04]  /*0360*/  STG.E.U8 desc[UR6][R2.64], R5 ;  /* 0x0000000502007986 */ /* 0x000fe8000c101106 */
[----:B------:R-:W-:Y:S04]  /*0370*/  STG.E.U8 desc[UR6][R2.64+0x1], R7 ;  /* 0x0000010702007986 */ /* 0x000fe8000c101106 */
[----:B------:R-:W-:Y:S01]  /*0380*/  STG.E.U8 desc[UR6][R2.64+0x2], R9 ;  /* 0x0000020902007986 */ /* 0x000fe2000c101106 */
[----:B------:R-:W-:Y:S05]  /*0390*/  EXIT ;  /* 0x000000000000794d */ /* 0x000fea0003800000 */
.L_x_3:
        /* <DEDUP_REMOVED lines=14> */
.L_x_10:


//--------------------- .text._Z21addC_8u_C4RSfs_kernelPKhihhhhPhiiii --------------------------
	.section	.text._Z21addC_8u_C4RSfs_kernelPKhihhhhPhiiii,"ax",@progbits
	.align	128
        .global         _Z21addC_8u_C4RSfs_kernelPKhihhhhPhiiii
        .type           _Z21addC_8u_C4RSfs_kernelPKhihhhhPhiiii,@function
        .size           _Z21addC_8u_C4RSfs_kernelPKhihhhhPhiiii,(.L_x_11 - _Z21addC_8u_C4RSfs_kernelPKhihhhhPhiiii)
        .other          _Z21addC_8u_C4RSfs_kernelPKhihhhhPhiiii,@"STO_CUDA_ENTRY STV_DEFAULT"
_Z21addC_8u_C4RSfs_kernelPKhihhhhPhiiii:
.text._Z21addC_8u_C4RSfs_kernelPKhihhhhPhiiii:
        /* <DEDUP_REMOVED lines=17> */
[----:B------:R-:W-:Y:S01]  /*0110*/  SHF.R.S32.HI R9, RZ, 0x1f, R5 ;  /* 0x0000001fff097819 */ /* 0x000fe20000011405 */
[----:B------:R-:W2:Y:S01]  /*0120*/  LDCU.64 UR6, c[0x0][0x358] ;  /* 0x00006b00ff0677ac */ /* 0x000ea20008000a00 */
[----:B------:R-:W3:Y:S01]  /*0130*/  LDCU UR14, c[0x0][0x3a4] ;  /* 0x00007480ff0e77ac */ /* 0x000ee20008000800 */
[----:B------:R-:W4:Y:S01]  /*0140*/  LDCU.64 UR12, c[0x0][0x390] ;  /* 0x00007200ff0c77ac */ /* 0x000f220008000a00 */
[----:B0-----:R-:W-:Y:S01]  /*0150*/  IMAD R2, R4, UR4, RZ ;  /* 0x0000000404027c24 */ /* 0x001fe2000f8e02ff */
[----:B------:R-:W0:Y:S04]  /*0160*/  LDCU UR4, c[0x0][0x398] ;  /* 0x00007300ff0477ac */ /* 0x000e280008000800 */
[----:B------:R-:W-:-:S02]  /*0170*/  SHF.R.S32.HI R0, RZ, 0x1f, R2 ;  /* 0x0000001fff007819 */ /* 0x000fc40000011402 */
[----:B-1----:R-:W-:Y:S01]  /*0180*/  IADD3 R2, P0, P1, R2, UR8, R5 ;  /* 0x0000000802027c10 */ /* 0x002fe2000f91e005 */
[----:B------:R-:W1:Y:S03]  /*0190*/  LDCU.U8 UR8, c[0x0][0x38c] ;  /* 0x00007180ff0877ac */ /* 0x000e660008000000 */
[----:B------:R-:W-:-:S05]  /*01a0*/  IADD3.X R3, PT, PT, R0, UR9, R9, P0, P1 ;  /* 0x0000000900037c10 */ /* 0x000fca00087e2409 */
[----:B--2---:R-:W1:Y:S04]  /*01b0*/  LDG.E.U8.CONSTANT R0, desc[UR6][R2.64] ;  /* 0x0000000602007981 */ /* 0x004e68000c1e9100 */
[----:B------:R-:W2:Y:S04]  /*01c0*/  LDG.E.U8.CONSTANT R6, desc[UR6][R2.64+0x1] ;  /* 0x0000010602067981 */ /* 0x000ea8000c1e9100 */
[----:B------:R-:W5:Y:S04]  /*01d0*/  LDG.E.U8.CONSTANT R7, desc[UR6][R2.64+0x2] ;  /* 0x0000020602077981 */ /* 0x000f68000c1e9100 */
[----:B------:R4:W5:Y:S01]  /*01e0*/  LDG.E.U8.CONSTANT R8, desc[UR6][R2.64+0x3] ;  /* 0x0000030602087981 */ /* 0x000962000c1e9100 */
[----:B------:R-:W2:Y:S01]  /*01f0*/  LDCU.U8 UR9, c[0x0][0x38d] ;  /* 0x000071a0ff0977ac */ /* 0x000ea20008000000 */
[----:B0-----:R-:W-:Y:S01]  /*0200*/  IMAD R4, R4, UR4, RZ ;  /* 0x0000000404047c24 */ /* 0x001fe2000f8e02ff */
[----:B---3--:R-:W-:Y:S01]  /*0210*/  ISETP.LT.AND P0, PT, RZ, UR14, PT ;  /* 0x0000000eff007c0c */ /* 0x008fe2000bf01270 */
[----:B------:R-:W5:Y:S01]  /*0220*/  LDCU.U8 UR10, c[0x0][0x38e] ;  /* 0x000071c0ff0a77ac */ /* 0x000f620008000000 */
[----:B------:R-:W0:Y:S02]  /*0230*/  LDCU.U8 UR11, c[0x0][0x38f] ;  /* 0x000071e0ff0b77ac */ /* 0x000e240008000000 */
[----:B----4-:R-:W-:-:S02]  /*0240*/  IADD3 R2, P1, P2, R4, UR12, R5 ;  /* 0x0000000c04027c10 */ /* 0x010fc4000fa3e005 */
[----:B------:R-:W-:Y:S01]  /*0250*/  SHF.R.S32.HI R4, RZ, 0x1f, R4 ;  /* 0x0000001fff047819 */ /* 0x000fe20000011404 */
[----:B------:R-:W-:Y:S01]  /*0260*/  UIADD3 UR4, UPT, UPT, UR14, -0x1, URZ ;  /* 0xffffffff0e047890 */ /* 0x000fe2000fffe0ff */
[----:B------:R-:W-:Y:S02]  /*0270*/  UMOV UR5, 0x1 ;  /* 0x0000000100057882 */ /* 0x000fe40000000000 */
[----:B------:R-:W-:Y:S01]  /*0280*/  IADD3.X R3, PT, PT, R4, UR13, R9, P1, P2 ;  /* 0x0000000d04037c10 */ /* 0x000fe20008fe4409 */
[----:B------:R-:W-:Y:S01]  /*0290*/  USHF.L.U32 UR4, UR5, UR4, URZ ;  /* 0x0000000405047299 */ /* 0x000fe200080006ff */
[----:B-1----:R-:W-:Y:S02]  /*02a0*/  VIADD R0, R0, UR8 ;  /* 0x0000000800007c36 */ /* 0x002fe40008000000 */
[----:B--2---:R-:W-:-:S03]  /*02b0*/  VIADD R6, R6, UR9 ;  /* 0x0000000906067c36 */ /* 0x004fc60008000000 */
[----:B------:R-:W-:Y:S02]  /*02c0*/  VIADD R5, R0, UR4 ;  /* 0x0000000400057c36 */ /* 0x000fe40008000000 */
[----:B-----5:R-:W-:Y:S02]  /*02d0*/  VIADD R4, R7, UR10 ;  /* 0x0000000a07047c36 */ /* 0x020fe40008000000 */
[----:B------:R-:W-:Y:S01]  /*02e0*/  VIADD R7, R6, UR4 ;  /* 0x0000000406077c36 */ /* 0x000fe20008000000 */
[----:B------:R-:W-:Y:S01]  /*02f0*/  @P0 SHF.R.S32.HI R0, RZ, UR14, R5 ;  /* 0x0000000eff000c19 */ /* 0x000fe20008011405 */
[----:B0-----:R-:W-:Y:S02]  /*0300*/  VIADD R8, R8, UR11 ;  /* 0x0000000b08087c36 */ /* 0x001fe40008000000 */
[----:B------:R-:W-:Y:S01]  /*0310*/  VIADD R9, R4, UR4 ;  /* 0x0000000404097c36 */ /* 0x000fe20008000000 */
[----:B------:R-:W-:Y:S01]  /*0320*/  @P0 SHF.R.S32.HI R6, RZ, UR14, R7 ;  /* 0x0000000eff060c19 */ /* 0x000fe20008011407 */
[----:B------:R-:W-:Y:S01]  /*0330*/  VIADD R10, R8, UR4 ;  /* 0x00000004080a7c36 */ /* 0x000fe20008000000 */
[----:B------:R-:W-:-:S02]  /*0340*/  VIMNMX.RELU R5, PT, PT, R0, 0xff, PT ;  /* 0x000000ff00057848 */ /* 0x000fc40003fe1100 */
[----:B------:R-:W-:Y:S02]  /*0350*/  @P0 SHF.R.S32.HI R4, RZ, UR14, R9 ;  /* 0x0000000eff040c19 */ /* 0x000fe40008011409 */
[----:B------:R-:W-:Y:S01]  /*0360*/  @P0 SHF.R.S32.HI R8, RZ, UR14, R10 ;  /* 0x0000000eff080c19 */ /* 0x000fe2000801140a */
[----:B------:R-:W-:Y:S01]  /*0370*/  STG.E.U8 desc[UR6][R2.64], R5 ;  /* 0x0000000502007986 */ /* 0x000fe2000c101106 */
[----:B------:R-:W-:Y:S02]  /*0380*/  VIMNMX.RELU R7, PT, PT, R6, 0xff, PT ;  /* 0x000000ff06077848 */ /* 0x000fe40003fe1100 */
[----:B------:R-:W-:Y:S02]  /*0390*/  VIMNMX.RELU R9, PT, PT, R4, 0xff, PT ;  /* 0x000000ff04097848 */ /* 0x000fe40003fe1100 */
[----:B------:R-:W-:Y:S01]  /*03a0*/  VIMNMX.RELU R11, PT, PT, R8, 0xff, PT ;  /* 0x000000ff080b7848 */ /* 0x000fe20003fe1100 */
[----:B------:R-:W-:Y:S04]  /*03b0*/  STG.E.U8 desc[UR6][R2.64+0x1], R7 ;  /* 0x0000010702007986 */ /* 0x000fe8000c101106 */
[----:B------:R-:W-:Y:S04]  /*03c0*/  STG.E.U8 desc[UR6][R2.64+0x2], R9 ;  /* 0x0000020902007986 */ /* 0x000fe8000c101106 */
[----:B------:R-:W-:Y:S01]  /*03d0*/  STG.E.U8 desc[UR6][R2.64+0x3], R11 ;  /* 0x0000030b02007986 */ /* 0x000fe2000c101106 */
[----:B------:R-:W-:Y:S05]  /*03e0*/  EXIT ;  /* 0x000000000000794d */ /* 0x000fea0003800000 */
.L_x_4:
        /* <DEDUP_REMOVED lines=9> */
.L_x_11:


//--------------------- .text._Z21addC_8u_C3RSfs_kernelPKhihhhPhiiii --------------------------
	.section	.text._Z21addC_8u_C3RSfs_kernelPKhihhhPhiiii,"ax",@progbits
	.align	128
        .global         _Z21addC_8u_C3RSfs_kernelPKhihhhPhiiii
        .type           _Z21addC_8u_C3RSfs_kernelPKhihhhPhiiii,@function
        .size           _Z21addC_8u_C3RSfs_kernelPKhihhhPhiiii,(.L_x_12 - _Z21addC_8u_C3RSfs_kernelPKhihhhPhiiii)
        .other          _Z21addC_8u_C3RSfs_kernelPKhihhhPhiiii,@"STO_CUDA_ENTRY STV_DEFAULT"
_Z21addC_8u_C3RSfs_kernelPKhihhhPhiiii:
.text._Z21addC_8u_C3RSfs_kernelPKhihhhPhiiii:
        /* <DEDUP_REMOVED lines=15> */
[----:B------:R-:W-:Y:S01]  /*00f0*/  IMAD R5, R0, 0x3, RZ ;  /* 0x0000000300057824 */ /* 0x000fe200078e02ff */
        /* <DEDUP_REMOVED lines=14> */
[----:B------:R5:W0:Y:S01]  /*01e0*/  LDG.E.U8.CONSTANT R7, desc[UR6][R2.64+0x2] ;  /* 0x0000020602077981 */ /* 0x000a22000c1e9100 */
        /* <DEDUP_REMOVED lines=17> */
[----:B------:R-:W-:Y:S02]  /*0300*/  @P0 SHF.R.S32.HI R8, RZ, UR14, R7 ;  /* 0x0000000eff080c19 */ /* 0x000fe40008011407 */
[----:B------:R-:W-:Y:S02]  /*0310*/  VIMNMX.RELU R5, PT, PT, R0, 0xff, PT ;  /* 0x000000ff00057848 */ /* 0x000fe40003fe1100 */
[----:B------:R-:W-:-:S02]  /*0320*/  VIMNMX.RELU R7, PT, PT, R6, 0xff, PT ;  /* 0x000000ff06077848 */ /* 0x000fc40003fe1100 */
[----:B------:R-:W-:Y:S01]  /*0330*/  VIMNMX.RELU R9, PT, PT, R8, 0xff, PT ;  /* 0x000000ff08097848 */ /* 0x000fe20003fe1100 */
[----:B------:R-:W-:Y:S04]  /*0340*/  STG.E.U8 desc[UR6][R2.64], R5 ;  /* 0x0000000502007986 */ /* 0x000fe8000c101106 */
[----:B------:R-:W-:Y:S04]  /*0350*/  STG.E.U8 desc[UR6][R2.64+0x1], R7 ;  /* 0x0000010702007986 */ /* 0x000fe8000c101106 */
[----:B------:R-:W-:Y:S01]  /*0360*/  STG.E.U8 desc[UR6][R2.64+0x2], R9 ;  /* 0x0000020902007986 */ /* 0x000fe2000c101106 */
[----:B------:R-:W-:Y:S05]  /*0370*/  EXIT ;  /* 0x000000000000794d */ /* 0x000fea0003800000 */
.L_x_5:
        /* <DEDUP_REMOVED lines=16> */
.L_x_12:


//--------------------- .text._Z21addC_8u_C1RSfs_kernelPKhihPhiiii --------------------------
	.section	.text._Z21addC_8u_C1RSfs_kernelPKhihPhiiii,"ax",@progbits
	.align	128
        .global         _Z21addC_8u_C1RSfs_kernelPKhihPhiiii
        .type           _Z21addC_8u_C1RSfs_kernelPKhihPhiiii,@function
        .size           _Z21addC_8u_C1RSfs_kernelPKhihPhiiii,(.L_x_13 - _Z21addC_8u_C1RSfs_kernelPKhihPhiiii)
        .other          _Z21addC_8u_C1RSfs_kernelPKhihPhiiii,@"STO_CUDA_ENTRY STV_DEFAULT"
_Z21addC_8u_C1RSfs_kernelPKhihPhiiii:
.text._Z21addC_8u_C1RSfs_kernelPKhihPhiiii:
        /* <DEDUP_REMOVED lines=15> */
[----:B------:R-:W-:Y:S01]  /*00f0*/  SHF.R.S32.HI R8, RZ, 0x1f, R0 ;  /* 0x0000001fff087819 */ /* 0x000fe20000011400 */
[----:B------:R-:W1:Y:S01]  /*0100*/  LDCU.64 UR8, c[0x0][0x380] ;  /* 0x00007000ff0877ac */ /* 0x000e620008000a00 */
[----:B------:R-:W2:Y:S01]  /*0110*/  LDCU.64 UR6, c[0x0][0x358] ;  /* 0x00006b00ff0677ac */ /* 0x000ea20008000a00 */
[----:B------:R-:W3:Y:S01]  /*0120*/  LDCU UR12, c[0x0][0x3a4] ;  /* 0x00007480ff0c77ac */ /* 0x000ee20008000800 */
[----:B------:R-:W4:Y:S01]  /*0130*/  LDCU.64 UR10, c[0x0][0x390] ;  /* 0x00007200ff0a77ac */ /* 0x000f220008000a00 */
[----:B0-----:R-:W-:-:S05]  /*0140*/  IMAD R3, R4, UR4, RZ ;  /* 0x0000000404037c24 */ /* 0x001fca000f8e02ff */
[----:B------:R-:W-:Y:S02]  /*0150*/  SHF.R.S32.HI R5, RZ, 0x1f, R3 ;  /* 0x0000001fff057819 */ /* 0x000fe40000011403 */
[----:B-1----:R-:W-:Y:S01]  /*0160*/  IADD3 R2, P0, P1, R3, UR8, R0 ;  /* 0x0000000803027c10 */ /* 0x002fe2000f91e000 */
[----:B------:R-:W0:Y:S03]  /*0170*/  LDCU.U8 UR8, c[0x0][0x38c] ;  /* 0x00007180ff0877ac */ /* 0x000e260008000000 */
[----:B------:R-:W-:Y:S01]  /*0180*/  IADD3.X R3, PT, PT, R5, UR9, R8, P0, P1 ;  /* 0x0000000905037c10 */ /* 0x000fe200087e2408 */
[----:B------:R-:W1:Y:S04]  /*0190*/  LDCU UR9, c[0x0][0x398] ;  /* 0x00007300ff0977ac */ /* 0x000e680008000800 */
[----:B--2---:R-:W0:Y:S01]  /*01a0*/  LDG.E.U8.CONSTANT R2, desc[UR6][R2.64] ;  /* 0x0000000602027981 */ /* 0x004e22000c1e9100 */
[----:B---3--:R-:W-:-:S02]  /*01b0*/  UIADD3 UR4, UPT, UPT, UR12, -0x1, URZ ;  /* 0xffffffff0c047890 */ /* 0x008fc4000fffe0ff */
[----:B------:R-:W-:Y:S01]  /*01c0*/  ISETP.LT.AND P0, PT, RZ, UR12, PT ;  /* 0x0000000cff007c0c */ /* 0x000fe2000bf01270 */
[----:B------:R-:W-:Y:S02]  /*01d0*/  UMOV UR5, 0x1 ;  /* 0x0000000100057882 */ /* 0x000fe40000000000 */
[----:B------:R-:W-:Y:S01]  /*01e0*/  USHF.L.U32 UR4, UR5, UR4, URZ ;  /* 0x0000000405047299 */ /* 0x000fe200080006ff */
[----:B-1----:R-:W-:Y:S02]  /*01f0*/  IMAD R5, R4, UR9, RZ ;  /* 0x0000000904057c24 */ /* 0x002fe4000f8e02ff */
[----:B0-----:R-:W-:-:S03]  /*0200*/  VIADD R6, R2, UR8 ;  /* 0x0000000802067c36 */ /* 0x001fc60008000000 */
[----:B----4-:R-:W-:Y:S02]  /*0210*/  IADD3 R2, P1, P2, R5, UR10, R0 ;  /* 0x0000000a05027c10 */ /* 0x010fe4000fa3e000 */
[----:B------:R-:W-:Y:S01]  /*0220*/  SHF.R.S32.HI R5, RZ, 0x1f, R5 ;  /* 0x0000001fff057819 */ /* 0x000fe20000011405 */
[----:B------:R-:W-:-:S05]  /*0230*/  VIADD R3, R6, UR4 ;  /* 0x0000000406037c36 */ /* 0x000fca0008000000 */
[----:B------:R-:W-:Y:S02]  /*0240*/  @P0 SHF.R.S32.HI R6, RZ, UR12, R3 ;  /* 0x0000000cff060c19 */ /* 0x000fe40008011403 */
[----:B------:R-:W-:Y:S02]  /*0250*/  IADD3.X R3, PT, PT, R5, UR11, R8, P1, P2 ;  /* 0x0000000b05037c10 */ /* 0x000fe40008fe4408 */
[----:B------:R-:W-:-:S05]  /*0260*/  VIMNMX.RELU R5, PT, PT, R6, 0xff, PT ;  /* 0x000000ff06057848 */ /* 0x000fca0003fe1100 */
[----:B------:R-:W-:Y:S01]  /*0270*/  STG.E.U8 desc[UR6][R2.64], R5 ;  /* 0x0000000502007986 */ /* 0x000fe2000c101106 */
[----:B------:R-:W-:Y:S05]  /*0280*/  EXIT ;  /* 0x000000000000794d */ /* 0x000fea0003800000 */
.L_x_6:
        /* <DEDUP_REMOVED lines=15> */
.L_x_13:


//--------------------- .nv.shared.reserved.0     --------------------------
	.section	.nv.shared.reserved.0,"aw",@nobits
	.weak		__nv_reservedSMEM_offset_0_alias
	.size		__nv_reservedSMEM_offset_0_alias, 0, 64
	.other		__nv_reservedSMEM_offset_0_alias,@"STO_CUDA_RESERVED_SHARED STV_DEFAULT"
__nv_reservedSMEM_offset_0_alias:
	.zero		0
	.zero		64


//--------------------- .nv.constant0._Z19addC_32f_C1R_kernelPKfifPfiii --------------------------
	.section	.nv.constant0._Z19addC_32f_C1R_kernelPKfifPfiii,"a",@progbits
	.sectionflags	@""
	.align	4
.nv.constant0._Z19addC_32f_C1R_kernelPKfifPfiii:
	.zero		932


//--------------------- .nv.constant0._Z22addC_16s_C1RSfs_kernelPKsisPsiiii --------------------------
	.section	.nv.constant0._Z22addC_16s_C1RSfs_kernelPKsisPsiiii,"a",@progbits
	.sectionflags	@""
	.align	4
.nv.constant0._Z22addC_16s_C1RSfs_kernelPKsisPsiiii:
	.zero		936


//--------------------- .nv.constant0._Z22addC_16u_C1RSfs_kernelPKtitPtiiii --------------------------
	.section	.nv.constant0._Z22addC_16u_C1RSfs_kernelPKtitPtiiii,"a",@progbits
	.sectionflags	@""
	.align	4
.nv.constant0._Z22addC_16u_C1RSfs_kernelPKtitPtiiii:
	.zero		936


//--------------------- .nv.constant0._Z22addC_8u_AC4RSfs_kernelPKhihhhPhiiii --------------------------
	.section	.nv.constant0._Z22addC_8u_AC4RSfs_kernelPKhihhhPhiiii,"a",@progbits
	.sectionflags	@""
	.align	4
.nv.constant0._Z22addC_8u_AC4RSfs_kernelPKhihhhPhiiii:
	.zero		936


//--------------------- .nv.constant0._Z21addC_8u_C4RSfs_kernelPKhihhhhPhiiii --------------------------
	.section	.nv.constant0._Z21addC_8u_C4RSfs_kernelPKhihhhhPhiiii,"a",@progbits
	.sectionflags	@""
	.align	4
.nv.constant0._Z21addC_8u_C4RSfs_kernelPKhihhhhPhiiii:
	.zero		936


//--------------------- .nv.constant0._Z21addC_8u_C3RSfs_kernelPKhihhhPhiiii --------------------------
	.section	.nv.constant0._Z21addC_8u_C3RSfs_kernelPKhihhhPhiiii,"a",@progbits
	.sectionflags	@""
	.align	4
.nv.constant0._Z21addC_8u_C3RSfs_kernelPKhihhhPhiiii:
	.zero		936


//--------------------- .nv.constant0._Z21addC_8u_C1RSfs_kernelPKhihPhiiii --------------------------
	.section	.nv.constant0._Z21addC_8u_C1RSfs_kernelPKhihPhiiii,"a",@progbits
	.sectionflags	@""
	.align	4
.nv.constant0._Z21addC_8u_C1RSfs_kernelPKhihPhiiii:
	.zero		936


//--------------------- SYMBOLS --------------------------

	.type		.nv.reservedSmem.offset0,@object
	.size		.nv.reservedSmem.offset0,0x4
